//
// Generated by NVIDIA NVVM Compiler
//
// Compiler Build ID: CL-36424714
// Cuda compilation tools, release 13.0, V13.0.88
// Based on NVVM 20.0.0
//

.version 9.0
.target sm_100
.address_size 64

	// .globl	_Z10sgemm_hugeiiiPfS_S_ff
// _ZZ10sgemm_hugeiiiPfS_S_ffE3sAB has been demoted

.visible .entry _Z10sgemm_hugeiiiPfS_S_ff(
	.param .u32 _Z10sgemm_hugeiiiPfS_S_ff_param_0,
	.param .u32 _Z10sgemm_hugeiiiPfS_S_ff_param_1,
	.param .u32 _Z10sgemm_hugeiiiPfS_S_ff_param_2,
	.param .u64 .ptr .align 1 _Z10sgemm_hugeiiiPfS_S_ff_param_3,
	.param .u64 .ptr .align 1 _Z10sgemm_hugeiiiPfS_S_ff_param_4,
	.param .u64 .ptr .align 1 _Z10sgemm_hugeiiiPfS_S_ff_param_5,
	.param .f32 _Z10sgemm_hugeiiiPfS_S_ff_param_6,
	.param .f32 _Z10sgemm_hugeiiiPfS_S_ff_param_7
)
.maxntid 256
{
	.reg .pred 	%p<3>;
	.reg .b16 	%rs<9>;
	.reg .b32 	%r<77>;
	.reg .b32 	%f<1159>;
	.reg .b64 	%rd<39>;
	// demoted variable
	.shared .align 4 .b8 _ZZ10sgemm_hugeiiiPfS_S_ffE3sAB[16384];
	ld.param.u32 	%r16, [_Z10sgemm_hugeiiiPfS_S_ff_param_0];
	ld.param.u32 	%r17, [_Z10sgemm_hugeiiiPfS_S_ff_param_1];
	ld.param.u32 	%r18, [_Z10sgemm_hugeiiiPfS_S_ff_param_2];
	ld.param.u64 	%rd8, [_Z10sgemm_hugeiiiPfS_S_ff_param_3];
	ld.param.u64 	%rd9, [_Z10sgemm_hugeiiiPfS_S_ff_param_4];
	cvta.to.global.u64 	%rd10, %rd9;
	cvta.to.global.u64 	%rd11, %rd8;
	mov.u32 	%r19, %ctaid.x;
	mov.u32 	%r20, %ctaid.y;
	mov.u32 	%r21, %tid.x;
	shl.b32 	%r22, %r19, 7;
	cvt.u64.u32 	%rd12, %r22;
	shl.b32 	%r23, %r20, 7;
	cvt.u64.u32 	%rd13, %r23;
	mov.u32 	%r24, %ntid.x;
	cvt.u16.u32 	%rs1, %r24;
	div.u16 	%rs2, 1024, %rs1;
	div.u16 	%rs3, 128, %rs2;
	cvt.u16.u32 	%rs4, %r21;
	div.u16 	%rs5, %rs4, %rs3;
	mul.lo.s16 	%rs6, %rs5, %rs3;
	sub.s16 	%rs7, %rs4, %rs6;
	and.b16  	%rs8, %rs7, 255;
	mul.wide.u16 	%r25, %rs8, %rs2;
	cvt.u32.u16 	%r26, %rs5;
	mad.lo.s32 	%r27, %r16, %r26, %r25;
	cvt.s64.s32 	%rd14, %r27;
	add.s64 	%rd15, %rd14, %rd12;
	shl.b64 	%rd16, %rd15, 2;
	add.s64 	%rd37, %rd11, %rd16;
	mad.lo.s32 	%r28, %r17, %r26, %r25;
	cvt.s64.s32 	%rd17, %r28;
	add.s64 	%rd18, %rd17, %rd13;
	shl.b64 	%rd19, %rd18, 2;
	add.s64 	%rd38, %rd10, %rd19;
	ld.global.v4.f32 	{%f244, %f245, %f246, %f247}, [%rd37];
	ld.global.v4.f32 	{%f248, %f249, %f250, %f251}, [%rd38];
	shl.b32 	%r29, %r21, 4;
	mov.u32 	%r30, _ZZ10sgemm_hugeiiiPfS_S_ffE3sAB;
	add.s32 	%r1, %r30, %r29;
	st.shared.v4.f32 	[%r1], {%f244, %f245, %f246, %f247};
	st.shared.v4.f32 	[%r1+8192], {%f248, %f249, %f250, %f251};
	bar.sync 	0;
	and.b32  	%r31, %r21, 96;
	shr.u32 	%r32, %r21, 1;
	and.b32  	%r33, %r32, 64;
	shl.b32 	%r34, %r21, 3;
	and.b32  	%r35, %r34, 24;
	shl.b32 	%r36, %r21, 1;
	and.b32  	%r37, %r36, 56;
	or.b32  	%r2, %r35, %r31;
	shl.b32 	%r38, %r2, 2;
	add.s32 	%r3, %r30, %r38;
	ld.shared.v4.f32 	{%f1015, %f1016, %f1017, %f1018}, [%r3];
	ld.shared.v4.f32 	{%f1019, %f1020, %f1021, %f1022}, [%r3+16];
	or.b32  	%r4, %r33, %r37;
	shl.b32 	%r39, %r4, 2;
	add.s32 	%r40, %r30, %r39;
	add.s32 	%r5, %r40, 8192;
	ld.shared.v4.f32 	{%f1030, %f1029, %f1028, %f1027}, [%r40+8192];
	ld.shared.v4.f32 	{%f1026, %f1025, %f1024, %f1023}, [%r40+8208];
	bar.sync 	0;
	setp.lt.s32 	%p1, %r18, 1;
	mov.f32 	%f1095, 0f00000000;
	mov.f32 	%f1096, %f1095;
	mov.f32 	%f1097, %f1095;
	mov.f32 	%f1098, %f1095;
	mov.f32 	%f1099, %f1095;
	mov.f32 	%f1100, %f1095;
	mov.f32 	%f1101, %f1095;
	mov.f32 	%f1102, %f1095;
	mov.f32 	%f1103, %f1095;
	mov.f32 	%f1104, %f1095;
	mov.f32 	%f1105, %f1095;
	mov.f32 	%f1106, %f1095;
	mov.f32 	%f1107, %f1095;
	mov.f32 	%f1108, %f1095;
	mov.f32 	%f1109, %f1095;
	mov.f32 	%f1110, %f1095;
	mov.f32 	%f1111, %f1095;
	mov.f32 	%f1112, %f1095;
	mov.f32 	%f1113, %f1095;
	mov.f32 	%f1114, %f1095;
	mov.f32 	%f1115, %f1095;
	mov.f32 	%f1116, %f1095;
	mov.f32 	%f1117, %f1095;
	mov.f32 	%f1118, %f1095;
	mov.f32 	%f1119, %f1095;
	mov.f32 	%f1120, %f1095;
	mov.f32 	%f1121, %f1095;
	mov.f32 	%f1122, %f1095;
	mov.f32 	%f1123, %f1095;
	mov.f32 	%f1124, %f1095;
	mov.f32 	%f1125, %f1095;
	mov.f32 	%f1126, %f1095;
	mov.f32 	%f1127, %f1095;
	mov.f32 	%f1128, %f1095;
	mov.f32 	%f1129, %f1095;
	mov.f32 	%f1130, %f1095;
	mov.f32 	%f1131, %f1095;
	mov.f32 	%f1132, %f1095;
	mov.f32 	%f1133, %f1095;
	mov.f32 	%f1134, %f1095;
	mov.f32 	%f1135, %f1095;
	mov.f32 	%f1136, %f1095;
	mov.f32 	%f1137, %f1095;
	mov.f32 	%f1138, %f1095;
	mov.f32 	%f1139, %f1095;
	mov.f32 	%f1140, %f1095;
	mov.f32 	%f1141, %f1095;
	mov.f32 	%f1142, %f1095;
	mov.f32 	%f1143, %f1095;
	mov.f32 	%f1144, %f1095;
	mov.f32 	%f1145, %f1095;
	mov.f32 	%f1146, %f1095;
	mov.f32 	%f1147, %f1095;
	mov.f32 	%f1148, %f1095;
	mov.f32 	%f1149, %f1095;
	mov.f32 	%f1150, %f1095;
	mov.f32 	%f1151, %f1095;
	mov.f32 	%f1152, %f1095;
	mov.f32 	%f1153, %f1095;
	mov.f32 	%f1154, %f1095;
	mov.f32 	%f1155, %f1095;
	mov.f32 	%f1156, %f1095;
	mov.f32 	%f1157, %f1095;
	mov.f32 	%f1158, %f1095;
	@%p1 bra 	$L__BB0_3;
	ld.param.u32 	%r71, [_Z10sgemm_hugeiiiPfS_S_ff_param_0];
	shl.b32 	%r6, %r71, 3;
	add.s32 	%r74, %r30, 8192;
	shl.b32 	%r7, %r17, 3;
	mov.f32 	%f1158, 0f00000000;
	mov.b32 	%r73, 0;
	mul.wide.s32 	%rd20, %r6, 4;
	mul.wide.s32 	%rd21, %r7, 4;
	mov.u32 	%r75, %r30;
	mov.u32 	%r76, %r73;
	mov.f32 	%f1157, %f1158;
	mov.f32 	%f1156, %f1158;
	mov.f32 	%f1155, %f1158;
	mov.f32 	%f1154, %f1158;
	mov.f32 	%f1153, %f1158;
	mov.f32 	%f1152, %f1158;
	mov.f32 	%f1151, %f1158;
	mov.f32 	%f1150, %f1158;
	mov.f32 	%f1149, %f1158;
	mov.f32 	%f1148, %f1158;
	mov.f32 	%f1147, %f1158;
	mov.f32 	%f1146, %f1158;
	mov.f32 	%f1145, %f1158;
	mov.f32 	%f1144, %f1158;
	mov.f32 	%f1143, %f1158;
	mov.f32 	%f1142, %f1158;
	mov.f32 	%f1141, %f1158;
	mov.f32 	%f1140, %f1158;
	mov.f32 	%f1139, %f1158;
	mov.f32 	%f1138, %f1158;
	mov.f32 	%f1137, %f1158;
	mov.f32 	%f1136, %f1158;
	mov.f32 	%f1135, %f1158;
	mov.f32 	%f1134, %f1158;
	mov.f32 	%f1133, %f1158;
	mov.f32 	%f1132, %f1158;
	mov.f32 	%f1131, %f1158;
	mov.f32 	%f1130, %f1158;
	mov.f32 	%f1129, %f1158;
	mov.f32 	%f1128, %f1158;
	mov.f32 	%f1127, %f1158;
	mov.f32 	%f1126, %f1158;
	mov.f32 	%f1125, %f1158;
	mov.f32 	%f1124, %f1158;
	mov.f32 	%f1123, %f1158;
	mov.f32 	%f1122, %f1158;
	mov.f32 	%f1121, %f1158;
	mov.f32 	%f1120, %f1158;
	mov.f32 	%f1119, %f1158;
	mov.f32 	%f1118, %f1158;
	mov.f32 	%f1117, %f1158;
	mov.f32 	%f1116, %f1158;
	mov.f32 	%f1115, %f1158;
	mov.f32 	%f1114, %f1158;
	mov.f32 	%f1113, %f1158;
	mov.f32 	%f1112, %f1158;
	mov.f32 	%f1111, %f1158;
	mov.f32 	%f1110, %f1158;
	mov.f32 	%f1109, %f1158;
	mov.f32 	%f1108, %f1158;
	mov.f32 	%f1107, %f1158;
	mov.f32 	%f1106, %f1158;
	mov.f32 	%f1105, %f1158;
	mov.f32 	%f1104, %f1158;
	mov.f32 	%f1103, %f1158;
	mov.f32 	%f1102, %f1158;
	mov.f32 	%f1101, %f1158;
	mov.f32 	%f1100, %f1158;
	mov.f32 	%f1099, %f1158;
	mov.f32 	%f1098, %f1158;
	mov.f32 	%f1097, %f1158;
	mov.f32 	%f1096, %f1158;
	mov.f32 	%f1095, %f1158;
$L__BB0_2:
	add.s64 	%rd37, %rd37, %rd20;
	add.s64 	%rd38, %rd38, %rd21;
	ld.global.v4.f32 	{%f253, %f254, %f255, %f256}, [%rd38];
	ld.global.v4.f32 	{%f257, %f258, %f259, %f260}, [%rd37];
	add.s32 	%r45, %r75, %r38;
	ld.shared.v4.f32 	{%f261, %f262, %f263, %f264}, [%r45+512];
	ld.shared.v4.f32 	{%f265, %f266, %f267, %f268}, [%r45+528];
	add.s32 	%r47, %r74, %r39;
	ld.shared.v4.f32 	{%f269, %f270, %f271, %f272}, [%r47+512];
	ld.shared.v4.f32 	{%f273, %f274, %f275, %f276}, [%r47+528];
	fma.rn.f32 	%f277, %f1015, %f1030, %f1158;
	fma.rn.f32 	%f278, %f1015, %f1029, %f1157;
	fma.rn.f32 	%f279, %f1015, %f1028, %f1156;
	fma.rn.f32 	%f280, %f1015, %f1027, %f1155;
	fma.rn.f32 	%f281, %f1015, %f1026, %f1154;
	fma.rn.f32 	%f282, %f1015, %f1025, %f1153;
	fma.rn.f32 	%f283, %f1015, %f1024, %f1152;
	fma.rn.f32 	%f284, %f1015, %f1023, %f1151;
	fma.rn.f32 	%f285, %f1016, %f1030, %f1150;
	fma.rn.f32 	%f286, %f1016, %f1029, %f1149;
	fma.rn.f32 	%f287, %f1016, %f1028, %f1148;
	fma.rn.f32 	%f288, %f1016, %f1027, %f1147;
	fma.rn.f32 	%f289, %f1016, %f1026, %f1146;
	fma.rn.f32 	%f290, %f1016, %f1025, %f1145;
	fma.rn.f32 	%f291, %f1016, %f1024, %f1144;
	fma.rn.f32 	%f292, %f1016, %f1023, %f1143;
	fma.rn.f32 	%f293, %f1017, %f1030, %f1142;
	fma.rn.f32 	%f294, %f1017, %f1029, %f1141;
	fma.rn.f32 	%f295, %f1017, %f1028, %f1140;
	fma.rn.f32 	%f296, %f1017, %f1027, %f1139;
	fma.rn.f32 	%f297, %f1017, %f1026, %f1138;
	fma.rn.f32 	%f298, %f1017, %f1025, %f1137;
	fma.rn.f32 	%f299, %f1017, %f1024, %f1136;
	fma.rn.f32 	%f300, %f1017, %f1023, %f1135;
	fma.rn.f32 	%f301, %f1018, %f1030, %f1134;
	fma.rn.f32 	%f302, %f1018, %f1029, %f1133;
	fma.rn.f32 	%f303, %f1018, %f1028, %f1132;
	fma.rn.f32 	%f304, %f1018, %f1027, %f1131;
	fma.rn.f32 	%f305, %f1018, %f1026, %f1130;
	fma.rn.f32 	%f306, %f1018, %f1025, %f1129;
	fma.rn.f32 	%f307, %f1018, %f1024, %f1128;
	fma.rn.f32 	%f308, %f1018, %f1023, %f1127;
	fma.rn.f32 	%f309, %f1019, %f1030, %f1126;
	fma.rn.f32 	%f310, %f1019, %f1029, %f1125;
	fma.rn.f32 	%f311, %f1019, %f1028, %f1124;
	fma.rn.f32 	%f312, %f1019, %f1027, %f1123;
	fma.rn.f32 	%f313, %f1019, %f1026, %f1122;
	fma.rn.f32 	%f314, %f1019, %f1025, %f1121;
	fma.rn.f32 	%f315, %f1019, %f1024, %f1120;
	fma.rn.f32 	%f316, %f1019, %f1023, %f1119;
	fma.rn.f32 	%f317, %f1020, %f1030, %f1118;
	fma.rn.f32 	%f318, %f1020, %f1029, %f1117;
	fma.rn.f32 	%f319, %f1020, %f1028, %f1116;
	fma.rn.f32 	%f320, %f1020, %f1027, %f1115;
	fma.rn.f32 	%f321, %f1020, %f1026, %f1114;
	fma.rn.f32 	%f322, %f1020, %f1025, %f1113;
	fma.rn.f32 	%f323, %f1020, %f1024, %f1112;
	fma.rn.f32 	%f324, %f1020, %f1023, %f1111;
	fma.rn.f32 	%f325, %f1021, %f1030, %f1110;
	fma.rn.f32 	%f326, %f1021, %f1029, %f1109;
	fma.rn.f32 	%f327, %f1021, %f1028, %f1108;
	fma.rn.f32 	%f328, %f1021, %f1027, %f1107;
	fma.rn.f32 	%f329, %f1021, %f1026, %f1106;
	fma.rn.f32 	%f330, %f1021, %f1025, %f1105;
	fma.rn.f32 	%f331, %f1021, %f1024, %f1104;
	fma.rn.f32 	%f332, %f1021, %f1023, %f1103;
	fma.rn.f32 	%f333, %f1022, %f1030, %f1095;
	fma.rn.f32 	%f334, %f1022, %f1029, %f1096;
	fma.rn.f32 	%f335, %f1022, %f1028, %f1097;
	fma.rn.f32 	%f336, %f1022, %f1027, %f1098;
	fma.rn.f32 	%f337, %f1022, %f1026, %f1099;
	fma.rn.f32 	%f338, %f1022, %f1025, %f1100;
	fma.rn.f32 	%f339, %f1022, %f1024, %f1101;
	fma.rn.f32 	%f340, %f1022, %f1023, %f1102;
	ld.shared.v4.f32 	{%f341, %f342, %f343, %f344}, [%r45+1024];
	ld.shared.v4.f32 	{%f345, %f346, %f347, %f348}, [%r45+1040];
	ld.shared.v4.f32 	{%f349, %f350, %f351, %f352}, [%r47+1024];
	ld.shared.v4.f32 	{%f353, %f354, %f355, %f356}, [%r47+1040];
	fma.rn.f32 	%f357, %f261, %f269, %f277;
	fma.rn.f32 	%f358, %f261, %f270, %f278;
	fma.rn.f32 	%f359, %f261, %f271, %f279;
	fma.rn.f32 	%f360, %f261, %f272, %f280;
	fma.rn.f32 	%f361, %f261, %f273, %f281;
	fma.rn.f32 	%f362, %f261, %f274, %f282;
	fma.rn.f32 	%f363, %f261, %f275, %f283;
	fma.rn.f32 	%f364, %f261, %f276, %f284;
	fma.rn.f32 	%f365, %f262, %f269, %f285;
	fma.rn.f32 	%f366, %f262, %f270, %f286;
	fma.rn.f32 	%f367, %f262, %f271, %f287;
	fma.rn.f32 	%f368, %f262, %f272, %f288;
	fma.rn.f32 	%f369, %f262, %f273, %f289;
	fma.rn.f32 	%f370, %f262, %f274, %f290;
	fma.rn.f32 	%f371, %f262, %f275, %f291;
	fma.rn.f32 	%f372, %f262, %f276, %f292;
	fma.rn.f32 	%f373, %f263, %f269, %f293;
	fma.rn.f32 	%f374, %f263, %f270, %f294;
	fma.rn.f32 	%f375, %f263, %f271, %f295;
	fma.rn.f32 	%f376, %f263, %f272, %f296;
	fma.rn.f32 	%f377, %f263, %f273, %f297;
	fma.rn.f32 	%f378, %f263, %f274, %f298;
	fma.rn.f32 	%f379, %f263, %f275, %f299;
	fma.rn.f32 	%f380, %f263, %f276, %f300;
	fma.rn.f32 	%f381, %f264, %f269, %f301;
	fma.rn.f32 	%f382, %f264, %f270, %f302;
	fma.rn.f32 	%f383, %f264, %f271, %f303;
	fma.rn.f32 	%f384, %f264, %f272, %f304;
	fma.rn.f32 	%f385, %f264, %f273, %f305;
	fma.rn.f32 	%f386, %f264, %f274, %f306;
	fma.rn.f32 	%f387, %f264, %f275, %f307;
	fma.rn.f32 	%f388, %f264, %f276, %f308;
	fma.rn.f32 	%f389, %f265, %f269, %f309;
	fma.rn.f32 	%f390, %f265, %f270, %f310;
	fma.rn.f32 	%f391, %f265, %f271, %f311;
	fma.rn.f32 	%f392, %f265, %f272, %f312;
	fma.rn.f32 	%f393, %f265, %f273, %f313;
	fma.rn.f32 	%f394, %f265, %f274, %f314;
	fma.rn.f32 	%f395, %f265, %f275, %f315;
	fma.rn.f32 	%f396, %f265, %f276, %f316;
	fma.rn.f32 	%f397, %f266, %f269, %f317;
	fma.rn.f32 	%f398, %f266, %f270, %f318;
	fma.rn.f32 	%f399, %f266, %f271, %f319;
	fma.rn.f32 	%f400, %f266, %f272, %f320;
	fma.rn.f32 	%f401, %f266, %f273, %f321;
	fma.rn.f32 	%f402, %f266, %f274, %f322;
	fma.rn.f32 	%f403, %f266, %f275, %f323;
	fma.rn.f32 	%f404, %f266, %f276, %f324;
	fma.rn.f32 	%f405, %f267, %f269, %f325;
	fma.rn.f32 	%f406, %f267, %f270, %f326;
	fma.rn.f32 	%f407, %f267, %f271, %f327;
	fma.rn.f32 	%f408, %f267, %f272, %f328;
	fma.rn.f32 	%f409, %f267, %f273, %f329;
	fma.rn.f32 	%f410, %f267, %f274, %f330;
	fma.rn.f32 	%f411, %f267, %f275, %f331;
	fma.rn.f32 	%f412, %f267, %f276, %f332;
	fma.rn.f32 	%f413, %f268, %f269, %f333;
	fma.rn.f32 	%f414, %f268, %f270, %f334;
	fma.rn.f32 	%f415, %f268, %f271, %f335;
	fma.rn.f32 	%f416, %f268, %f272, %f336;
	fma.rn.f32 	%f417, %f268, %f273, %f337;
	fma.rn.f32 	%f418, %f268, %f274, %f338;
	fma.rn.f32 	%f419, %f268, %f275, %f339;
	fma.rn.f32 	%f420, %f268, %f276, %f340;
	ld.shared.v4.f32 	{%f421, %f422, %f423, %f424}, [%r45+1536];
	ld.shared.v4.f32 	{%f425, %f426, %f427, %f428}, [%r45+1552];
	ld.shared.v4.f32 	{%f429, %f430, %f431, %f432}, [%r47+1536];
	ld.shared.v4.f32 	{%f433, %f434, %f435, %f436}, [%r47+1552];
	fma.rn.f32 	%f437, %f341, %f349, %f357;
	fma.rn.f32 	%f438, %f341, %f350, %f358;
	fma.rn.f32 	%f439, %f341, %f351, %f359;
	fma.rn.f32 	%f440, %f341, %f352, %f360;
	fma.rn.f32 	%f441, %f341, %f353, %f361;
	fma.rn.f32 	%f442, %f341, %f354, %f362;
	fma.rn.f32 	%f443, %f341, %f355, %f363;
	fma.rn.f32 	%f444, %f341, %f356, %f364;
	fma.rn.f32 	%f445, %f342, %f349, %f365;
	fma.rn.f32 	%f446, %f342, %f350, %f366;
	fma.rn.f32 	%f447, %f342, %f351, %f367;
	fma.rn.f32 	%f448, %f342, %f352, %f368;
	fma.rn.f32 	%f449, %f342, %f353, %f369;
	fma.rn.f32 	%f450, %f342, %f354, %f370;
	fma.rn.f32 	%f451, %f342, %f355, %f371;
	fma.rn.f32 	%f452, %f342, %f356, %f372;
	fma.rn.f32 	%f453, %f343, %f349, %f373;
	fma.rn.f32 	%f454, %f343, %f350, %f374;
	fma.rn.f32 	%f455, %f343, %f351, %f375;
	fma.rn.f32 	%f456, %f343, %f352, %f376;
	fma.rn.f32 	%f457, %f343, %f353, %f377;
	fma.rn.f32 	%f458, %f343, %f354, %f378;
	fma.rn.f32 	%f459, %f343, %f355, %f379;
	fma.rn.f32 	%f460, %f343, %f356, %f380;
	fma.rn.f32 	%f461, %f344, %f349, %f381;
	fma.rn.f32 	%f462, %f344, %f350, %f382;
	fma.rn.f32 	%f463, %f344, %f351, %f383;
	fma.rn.f32 	%f464, %f344, %f352, %f384;
	fma.rn.f32 	%f465, %f344, %f353, %f385;
	fma.rn.f32 	%f466, %f344, %f354, %f386;
	fma.rn.f32 	%f467, %f344, %f355, %f387;
	fma.rn.f32 	%f468, %f344, %f356, %f388;
	fma.rn.f32 	%f469, %f345, %f349, %f389;
	fma.rn.f32 	%f470, %f345, %f350, %f390;
	fma.rn.f32 	%f471, %f345, %f351, %f391;
	fma.rn.f32 	%f472, %f345, %f352, %f392;
	fma.rn.f32 	%f473, %f345, %f353, %f393;
	fma.rn.f32 	%f474, %f345, %f354, %f394;
	fma.rn.f32 	%f475, %f345, %f355, %f395;
	fma.rn.f32 	%f476, %f345, %f356, %f396;
	fma.rn.f32 	%f477, %f346, %f349, %f397;
	fma.rn.f32 	%f478, %f346, %f350, %f398;
	fma.rn.f32 	%f479, %f346, %f351, %f399;
	fma.rn.f32 	%f480, %f346, %f352, %f400;
	fma.rn.f32 	%f481, %f346, %f353, %f401;
	fma.rn.f32 	%f482, %f346, %f354, %f402;
	fma.rn.f32 	%f483, %f346, %f355, %f403;
	fma.rn.f32 	%f484, %f346, %f356, %f404;
	fma.rn.f32 	%f485, %f347, %f349, %f405;
	fma.rn.f32 	%f486, %f347, %f350, %f406;
	fma.rn.f32 	%f487, %f347, %f351, %f407;
	fma.rn.f32 	%f488, %f347, %f352, %f408;
	fma.rn.f32 	%f489, %f347, %f353, %f409;
	fma.rn.f32 	%f490, %f347, %f354, %f410;
	fma.rn.f32 	%f491, %f347, %f355, %f411;
	fma.rn.f32 	%f492, %f347, %f356, %f412;
	fma.rn.f32 	%f493, %f348, %f349, %f413;
	fma.rn.f32 	%f494, %f348, %f350, %f414;
	fma.rn.f32 	%f495, %f348, %f351, %f415;
	fma.rn.f32 	%f496, %f348, %f352, %f416;
	fma.rn.f32 	%f497, %f348, %f353, %f417;
	fma.rn.f32 	%f498, %f348, %f354, %f418;
	fma.rn.f32 	%f499, %f348, %f355, %f419;
	fma.rn.f32 	%f500, %f348, %f356, %f420;
	ld.shared.v4.f32 	{%f501, %f502, %f503, %f504}, [%r45+2048];
	ld.shared.v4.f32 	{%f505, %f506, %f507, %f508}, [%r45+2064];
	ld.shared.v4.f32 	{%f509, %f510, %f511, %f512}, [%r47+2048];
	ld.shared.v4.f32 	{%f513, %f514, %f515, %f516}, [%r47+2064];
	fma.rn.f32 	%f517, %f421, %f429, %f437;
	fma.rn.f32 	%f518, %f421, %f430, %f438;
	fma.rn.f32 	%f519, %f421, %f431, %f439;
	fma.rn.f32 	%f520, %f421, %f432, %f440;
	fma.rn.f32 	%f521, %f421, %f433, %f441;
	fma.rn.f32 	%f522, %f421, %f434, %f442;
	fma.rn.f32 	%f523, %f421, %f435, %f443;
	fma.rn.f32 	%f524, %f421, %f436, %f444;
	fma.rn.f32 	%f525, %f422, %f429, %f445;
	fma.rn.f32 	%f526, %f422, %f430, %f446;
	fma.rn.f32 	%f527, %f422, %f431, %f447;
	fma.rn.f32 	%f528, %f422, %f432, %f448;
	fma.rn.f32 	%f529, %f422, %f433, %f449;
	fma.rn.f32 	%f530, %f422, %f434, %f450;
	fma.rn.f32 	%f531, %f422, %f435, %f451;
	fma.rn.f32 	%f532, %f422, %f436, %f452;
	fma.rn.f32 	%f533, %f423, %f429, %f453;
	fma.rn.f32 	%f534, %f423, %f430, %f454;
	fma.rn.f32 	%f535, %f423, %f431, %f455;
	fma.rn.f32 	%f536, %f423, %f432, %f456;
	fma.rn.f32 	%f537, %f423, %f433, %f457;
	fma.rn.f32 	%f538, %f423, %f434, %f458;
	fma.rn.f32 	%f539, %f423, %f435, %f459;
	fma.rn.f32 	%f540, %f423, %f436, %f460;
	fma.rn.f32 	%f541, %f424, %f429, %f461;
	fma.rn.f32 	%f542, %f424, %f430, %f462;
	fma.rn.f32 	%f543, %f424, %f431, %f463;
	fma.rn.f32 	%f544, %f424, %f432, %f464;
	fma.rn.f32 	%f545, %f424, %f433, %f465;
	fma.rn.f32 	%f546, %f424, %f434, %f466;
	fma.rn.f32 	%f547, %f424, %f435, %f467;
	fma.rn.f32 	%f548, %f424, %f436, %f468;
	fma.rn.f32 	%f549, %f425, %f429, %f469;
	fma.rn.f32 	%f550, %f425, %f430, %f470;
	fma.rn.f32 	%f551, %f425, %f431, %f471;
	fma.rn.f32 	%f552, %f425, %f432, %f472;
	fma.rn.f32 	%f553, %f425, %f433, %f473;
	fma.rn.f32 	%f554, %f425, %f434, %f474;
	fma.rn.f32 	%f555, %f425, %f435, %f475;
	fma.rn.f32 	%f556, %f425, %f436, %f476;
	fma.rn.f32 	%f557, %f426, %f429, %f477;
	fma.rn.f32 	%f558, %f426, %f430, %f478;
	fma.rn.f32 	%f559, %f426, %f431, %f479;
	fma.rn.f32 	%f560, %f426, %f432, %f480;
	fma.rn.f32 	%f561, %f426, %f433, %f481;
	fma.rn.f32 	%f562, %f426, %f434, %f482;
	fma.rn.f32 	%f563, %f426, %f435, %f483;
	fma.rn.f32 	%f564, %f426, %f436, %f484;
	fma.rn.f32 	%f565, %f427, %f429, %f485;
	fma.rn.f32 	%f566, %f427, %f430, %f486;
	fma.rn.f32 	%f567, %f427, %f431, %f487;
	fma.rn.f32 	%f568, %f427, %f432, %f488;
	fma.rn.f32 	%f569, %f427, %f433, %f489;
	fma.rn.f32 	%f570, %f427, %f434, %f490;
	fma.rn.f32 	%f571, %f427, %f435, %f491;
	fma.rn.f32 	%f572, %f427, %f436, %f492;
	fma.rn.f32 	%f573, %f428, %f429, %f493;
	fma.rn.f32 	%f574, %f428, %f430, %f494;
	fma.rn.f32 	%f575, %f428, %f431, %f495;
	fma.rn.f32 	%f576, %f428, %f432, %f496;
	fma.rn.f32 	%f577, %f428, %f433, %f497;
	fma.rn.f32 	%f578, %f428, %f434, %f498;
	fma.rn.f32 	%f579, %f428, %f435, %f499;
	fma.rn.f32 	%f580, %f428, %f436, %f500;
	ld.shared.v4.f32 	{%f581, %f582, %f583, %f584}, [%r45+2560];
	ld.shared.v4.f32 	{%f585, %f586, %f587, %f588}, [%r45+2576];
	ld.shared.v4.f32 	{%f589, %f590, %f591, %f592}, [%r47+2560];
	ld.shared.v4.f32 	{%f593, %f594, %f595, %f596}, [%r47+2576];
	fma.rn.f32 	%f597, %f501, %f509, %f517;
	fma.rn.f32 	%f598, %f501, %f510, %f518;
	fma.rn.f32 	%f599, %f501, %f511, %f519;
	fma.rn.f32 	%f600, %f501, %f512, %f520;
	fma.rn.f32 	%f601, %f501, %f513, %f521;
	fma.rn.f32 	%f602, %f501, %f514, %f522;
	fma.rn.f32 	%f603, %f501, %f515, %f523;
	fma.rn.f32 	%f604, %f501, %f516, %f524;
	fma.rn.f32 	%f605, %f502, %f509, %f525;
	fma.rn.f32 	%f606, %f502, %f510, %f526;
	fma.rn.f32 	%f607, %f502, %f511, %f527;
	fma.rn.f32 	%f608, %f502, %f512, %f528;
	fma.rn.f32 	%f609, %f502, %f513, %f529;
	fma.rn.f32 	%f610, %f502, %f514, %f530;
	fma.rn.f32 	%f611, %f502, %f515, %f531;
	fma.rn.f32 	%f612, %f502, %f516, %f532;
	fma.rn.f32 	%f613, %f503, %f509, %f533;
	fma.rn.f32 	%f614, %f503, %f510, %f534;
	fma.rn.f32 	%f615, %f503, %f511, %f535;
	fma.rn.f32 	%f616, %f503, %f512, %f536;
	fma.rn.f32 	%f617, %f503, %f513, %f537;
	fma.rn.f32 	%f618, %f503, %f514, %f538;
	fma.rn.f32 	%f619, %f503, %f515, %f539;
	fma.rn.f32 	%f620, %f503, %f516, %f540;
	fma.rn.f32 	%f621, %f504, %f509, %f541;
	fma.rn.f32 	%f622, %f504, %f510, %f542;
	fma.rn.f32 	%f623, %f504, %f511, %f543;
	fma.rn.f32 	%f624, %f504, %f512, %f544;
	fma.rn.f32 	%f625, %f504, %f513, %f545;
	fma.rn.f32 	%f626, %f504, %f514, %f546;
	fma.rn.f32 	%f627, %f504, %f515, %f547;
	fma.rn.f32 	%f628, %f504, %f516, %f548;
	fma.rn.f32 	%f629, %f505, %f509, %f549;
	fma.rn.f32 	%f630, %f505, %f510, %f550;
	fma.rn.f32 	%f631, %f505, %f511, %f551;
	fma.rn.f32 	%f632, %f505, %f512, %f552;
	fma.rn.f32 	%f633, %f505, %f513, %f553;
	fma.rn.f32 	%f634, %f505, %f514, %f554;
	fma.rn.f32 	%f635, %f505, %f515, %f555;
	fma.rn.f32 	%f636, %f505, %f516, %f556;
	fma.rn.f32 	%f637, %f506, %f509, %f557;
	fma.rn.f32 	%f638, %f506, %f510, %f558;
	fma.rn.f32 	%f639, %f506, %f511, %f559;
	fma.rn.f32 	%f640, %f506, %f512, %f560;
	fma.rn.f32 	%f641, %f506, %f513, %f561;
	fma.rn.f32 	%f642, %f506, %f514, %f562;
	fma.rn.f32 	%f643, %f506, %f515, %f563;
	fma.rn.f32 	%f644, %f506, %f516, %f564;
	fma.rn.f32 	%f645, %f507, %f509, %f565;
	fma.rn.f32 	%f646, %f507, %f510, %f566;
	fma.rn.f32 	%f647, %f507, %f511, %f567;
	fma.rn.f32 	%f648, %f507, %f512, %f568;
	fma.rn.f32 	%f649, %f507, %f513, %f569;
	fma.rn.f32 	%f650, %f507, %f514, %f570;
	fma.rn.f32 	%f651, %f507, %f515, %f571;
	fma.rn.f32 	%f652, %f507, %f516, %f572;
	fma.rn.f32 	%f653, %f508, %f509, %f573;
	fma.rn.f32 	%f654, %f508, %f510, %f574;
	fma.rn.f32 	%f655, %f508, %f511, %f575;
	fma.rn.f32 	%f656, %f508, %f512, %f576;
	fma.rn.f32 	%f657, %f508, %f513, %f577;
	fma.rn.f32 	%f658, %f508, %f514, %f578;
	fma.rn.f32 	%f659, %f508, %f515, %f579;
	fma.rn.f32 	%f660, %f508, %f516, %f580;
	ld.shared.v4.f32 	{%f661, %f662, %f663, %f664}, [%r45+3072];
	ld.shared.v4.f32 	{%f665, %f666, %f667, %f668}, [%r45+3088];
	ld.shared.v4.f32 	{%f669, %f670, %f671, %f672}, [%r47+3072];
	ld.shared.v4.f32 	{%f673, %f674, %f675, %f676}, [%r47+3088];
	fma.rn.f32 	%f677, %f581, %f589, %f597;
	fma.rn.f32 	%f678, %f581, %f590, %f598;
	fma.rn.f32 	%f679, %f581, %f591, %f599;
	fma.rn.f32 	%f680, %f581, %f592, %f600;
	fma.rn.f32 	%f681, %f581, %f593, %f601;
	fma.rn.f32 	%f682, %f581, %f594, %f602;
	fma.rn.f32 	%f683, %f581, %f595, %f603;
	fma.rn.f32 	%f684, %f581, %f596, %f604;
	fma.rn.f32 	%f685, %f582, %f589, %f605;
	fma.rn.f32 	%f686, %f582, %f590, %f606;
	fma.rn.f32 	%f687, %f582, %f591, %f607;
	fma.rn.f32 	%f688, %f582, %f592, %f608;
	fma.rn.f32 	%f689, %f582, %f593, %f609;
	fma.rn.f32 	%f690, %f582, %f594, %f610;
	fma.rn.f32 	%f691, %f582, %f595, %f611;
	fma.rn.f32 	%f692, %f582, %f596, %f612;
	fma.rn.f32 	%f693, %f583, %f589, %f613;
	fma.rn.f32 	%f694, %f583, %f590, %f614;
	fma.rn.f32 	%f695, %f583, %f591, %f615;
	fma.rn.f32 	%f696, %f583, %f592, %f616;
	fma.rn.f32 	%f697, %f583, %f593, %f617;
	fma.rn.f32 	%f698, %f583, %f594, %f618;
	fma.rn.f32 	%f699, %f583, %f595, %f619;
	fma.rn.f32 	%f700, %f583, %f596, %f620;
	fma.rn.f32 	%f701, %f584, %f589, %f621;
	fma.rn.f32 	%f702, %f584, %f590, %f622;
	fma.rn.f32 	%f703, %f584, %f591, %f623;
	fma.rn.f32 	%f704, %f584, %f592, %f624;
	fma.rn.f32 	%f705, %f584, %f593, %f625;
	fma.rn.f32 	%f706, %f584, %f594, %f626;
	fma.rn.f32 	%f707, %f584, %f595, %f627;
	fma.rn.f32 	%f708, %f584, %f596, %f628;
	fma.rn.f32 	%f709, %f585, %f589, %f629;
	fma.rn.f32 	%f710, %f585, %f590, %f630;
	fma.rn.f32 	%f711, %f585, %f591, %f631;
	fma.rn.f32 	%f712, %f585, %f592, %f632;
	fma.rn.f32 	%f713, %f585, %f593, %f633;
	fma.rn.f32 	%f714, %f585, %f594, %f634;
	fma.rn.f32 	%f715, %f585, %f595, %f635;
	fma.rn.f32 	%f716, %f585, %f596, %f636;
	fma.rn.f32 	%f717, %f586, %f589, %f637;
	fma.rn.f32 	%f718, %f586, %f590, %f638;
	fma.rn.f32 	%f719, %f586, %f591, %f639;
	fma.rn.f32 	%f720, %f586, %f592, %f640;
	fma.rn.f32 	%f721, %f586, %f593, %f641;
	fma.rn.f32 	%f722, %f586, %f594, %f642;
	fma.rn.f32 	%f723, %f586, %f595, %f643;
	fma.rn.f32 	%f724, %f586, %f596, %f644;
	fma.rn.f32 	%f725, %f587, %f589, %f645;
	fma.rn.f32 	%f726, %f587, %f590, %f646;
	fma.rn.f32 	%f727, %f587, %f591, %f647;
	fma.rn.f32 	%f728, %f587, %f592, %f648;
	fma.rn.f32 	%f729, %f587, %f593, %f649;
	fma.rn.f32 	%f730, %f587, %f594, %f650;
	fma.rn.f32 	%f731, %f587, %f595, %f651;
	fma.rn.f32 	%f732, %f587, %f596, %f652;
	fma.rn.f32 	%f733, %f588, %f589, %f653;
	fma.rn.f32 	%f734, %f588, %f590, %f654;
	fma.rn.f32 	%f735, %f588, %f591, %f655;
	fma.rn.f32 	%f736, %f588, %f592, %f656;
	fma.rn.f32 	%f737, %f588, %f593, %f657;
	fma.rn.f32 	%f738, %f588, %f594, %f658;
	fma.rn.f32 	%f739, %f588, %f595, %f659;
	fma.rn.f32 	%f740, %f588, %f596, %f660;
	ld.shared.v4.f32 	{%f741, %f742, %f743, %f744}, [%r45+3584];
	ld.shared.v4.f32 	{%f745, %f746, %f747, %f748}, [%r45+3600];
	ld.shared.v4.f32 	{%f749, %f750, %f751, %f752}, [%r47+3584];
	ld.shared.v4.f32 	{%f753, %f754, %f755, %f756}, [%r47+3600];
	fma.rn.f32 	%f757, %f661, %f669, %f677;
	fma.rn.f32 	%f758, %f661, %f670, %f678;
	fma.rn.f32 	%f759, %f661, %f671, %f679;
	fma.rn.f32 	%f760, %f661, %f672, %f680;
	fma.rn.f32 	%f761, %f661, %f673, %f681;
	fma.rn.f32 	%f762, %f661, %f674, %f682;
	fma.rn.f32 	%f763, %f661, %f675, %f683;
	fma.rn.f32 	%f764, %f661, %f676, %f684;
	fma.rn.f32 	%f765, %f662, %f669, %f685;
	fma.rn.f32 	%f766, %f662, %f670, %f686;
	fma.rn.f32 	%f767, %f662, %f671, %f687;
	fma.rn.f32 	%f768, %f662, %f672, %f688;
	fma.rn.f32 	%f769, %f662, %f673, %f689;
	fma.rn.f32 	%f770, %f662, %f674, %f690;
	fma.rn.f32 	%f771, %f662, %f675, %f691;
	fma.rn.f32 	%f772, %f662, %f676, %f692;
	fma.rn.f32 	%f773, %f663, %f669, %f693;
	fma.rn.f32 	%f774, %f663, %f670, %f694;
	fma.rn.f32 	%f775, %f663, %f671, %f695;
	fma.rn.f32 	%f776, %f663, %f672, %f696;
	fma.rn.f32 	%f777, %f663, %f673, %f697;
	fma.rn.f32 	%f778, %f663, %f674, %f698;
	fma.rn.f32 	%f779, %f663, %f675, %f699;
	fma.rn.f32 	%f780, %f663, %f676, %f700;
	fma.rn.f32 	%f781, %f664, %f669, %f701;
	fma.rn.f32 	%f782, %f664, %f670, %f702;
	fma.rn.f32 	%f783, %f664, %f671, %f703;
	fma.rn.f32 	%f784, %f664, %f672, %f704;
	fma.rn.f32 	%f785, %f664, %f673, %f705;
	fma.rn.f32 	%f786, %f664, %f674, %f706;
	fma.rn.f32 	%f787, %f664, %f675, %f707;
	fma.rn.f32 	%f788, %f664, %f676, %f708;
	fma.rn.f32 	%f789, %f665, %f669, %f709;
	fma.rn.f32 	%f790, %f665, %f670, %f710;
	fma.rn.f32 	%f791, %f665, %f671, %f711;
	fma.rn.f32 	%f792, %f665, %f672, %f712;
	fma.rn.f32 	%f793, %f665, %f673, %f713;
	fma.rn.f32 	%f794, %f665, %f674, %f714;
	fma.rn.f32 	%f795, %f665, %f675, %f715;
	fma.rn.f32 	%f796, %f665, %f676, %f716;
	fma.rn.f32 	%f797, %f666, %f669, %f717;
	fma.rn.f32 	%f798, %f666, %f670, %f718;
	fma.rn.f32 	%f799, %f666, %f671, %f719;
	fma.rn.f32 	%f800, %f666, %f672, %f720;
	fma.rn.f32 	%f801, %f666, %f673, %f721;
	fma.rn.f32 	%f802, %f666, %f674, %f722;
	fma.rn.f32 	%f803, %f666, %f675, %f723;
	fma.rn.f32 	%f804, %f666, %f676, %f724;
	fma.rn.f32 	%f805, %f667, %f669, %f725;
	fma.rn.f32 	%f806, %f667, %f670, %f726;
	fma.rn.f32 	%f807, %f667, %f671, %f727;
	fma.rn.f32 	%f808, %f667, %f672, %f728;
	fma.rn.f32 	%f809, %f667, %f673, %f729;
	fma.rn.f32 	%f810, %f667, %f674, %f730;
	fma.rn.f32 	%f811, %f667, %f675, %f731;
	fma.rn.f32 	%f812, %f667, %f676, %f732;
	fma.rn.f32 	%f813, %f668, %f669, %f733;
	fma.rn.f32 	%f814, %f668, %f670, %f734;
	fma.rn.f32 	%f815, %f668, %f671, %f735;
	fma.rn.f32 	%f816, %f668, %f672, %f736;
	fma.rn.f32 	%f817, %f668, %f673, %f737;
	fma.rn.f32 	%f818, %f668, %f674, %f738;
	fma.rn.f32 	%f819, %f668, %f675, %f739;
	fma.rn.f32 	%f820, %f668, %f676, %f740;
	fma.rn.f32 	%f1158, %f741, %f749, %f757;
	fma.rn.f32 	%f1157, %f741, %f750, %f758;
	fma.rn.f32 	%f1156, %f741, %f751, %f759;
	fma.rn.f32 	%f1155, %f741, %f752, %f760;
	fma.rn.f32 	%f1154, %f741, %f753, %f761;
	fma.rn.f32 	%f1153, %f741, %f754, %f762;
	fma.rn.f32 	%f1152, %f741, %f755, %f763;
	fma.rn.f32 	%f1151, %f741, %f756, %f764;
	fma.rn.f32 	%f1150, %f742, %f749, %f765;
	fma.rn.f32 	%f1149, %f742, %f750, %f766;
	fma.rn.f32 	%f1148, %f742, %f751, %f767;
	fma.rn.f32 	%f1147, %f742, %f752, %f768;
	fma.rn.f32 	%f1146, %f742, %f753, %f769;
	fma.rn.f32 	%f1145, %f742, %f754, %f770;
	fma.rn.f32 	%f1144, %f742, %f755, %f771;
	fma.rn.f32 	%f1143, %f742, %f756, %f772;
	fma.rn.f32 	%f1142, %f743, %f749, %f773;
	fma.rn.f32 	%f1141, %f743, %f750, %f774;
	fma.rn.f32 	%f1140, %f743, %f751, %f775;
	fma.rn.f32 	%f1139, %f743, %f752, %f776;
	fma.rn.f32 	%f1138, %f743, %f753, %f777;
	fma.rn.f32 	%f1137, %f743, %f754, %f778;
	fma.rn.f32 	%f1136, %f743, %f755, %f779;
	fma.rn.f32 	%f1135, %f743, %f756, %f780;
	fma.rn.f32 	%f1134, %f744, %f749, %f781;
	fma.rn.f32 	%f1133, %f744, %f750, %f782;
	fma.rn.f32 	%f1132, %f744, %f751, %f783;
	fma.rn.f32 	%f1131, %f744, %f752, %f784;
	fma.rn.f32 	%f1130, %f744, %f753, %f785;
	fma.rn.f32 	%f1129, %f744, %f754, %f786;
	fma.rn.f32 	%f1128, %f744, %f755, %f787;
	fma.rn.f32 	%f1127, %f744, %f756, %f788;
	fma.rn.f32 	%f1126, %f745, %f749, %f789;
	fma.rn.f32 	%f1125, %f745, %f750, %f790;
	fma.rn.f32 	%f1124, %f745, %f751, %f791;
	fma.rn.f32 	%f1123, %f745, %f752, %f792;
	fma.rn.f32 	%f1122, %f745, %f753, %f793;
	fma.rn.f32 	%f1121, %f745, %f754, %f794;
	fma.rn.f32 	%f1120, %f745, %f755, %f795;
	fma.rn.f32 	%f1119, %f745, %f756, %f796;
	fma.rn.f32 	%f1118, %f746, %f749, %f797;
	fma.rn.f32 	%f1117, %f746, %f750, %f798;
	fma.rn.f32 	%f1116, %f746, %f751, %f799;
	fma.rn.f32 	%f1115, %f746, %f752, %f800;
	fma.rn.f32 	%f1114, %f746, %f753, %f801;
	fma.rn.f32 	%f1113, %f746, %f754, %f802;
	fma.rn.f32 	%f1112, %f746, %f755, %f803;
	fma.rn.f32 	%f1111, %f746, %f756, %f804;
	fma.rn.f32 	%f1110, %f747, %f749, %f805;
	fma.rn.f32 	%f1109, %f747, %f750, %f806;
	fma.rn.f32 	%f1108, %f747, %f751, %f807;
	fma.rn.f32 	%f1107, %f747, %f752, %f808;
	fma.rn.f32 	%f1106, %f747, %f753, %f809;
	fma.rn.f32 	%f1105, %f747, %f754, %f810;
	fma.rn.f32 	%f1104, %f747, %f755, %f811;
	fma.rn.f32 	%f1103, %f747, %f756, %f812;
	fma.rn.f32 	%f1095, %f748, %f749, %f813;
	fma.rn.f32 	%f1096, %f748, %f750, %f814;
	fma.rn.f32 	%f1097, %f748, %f751, %f815;
	fma.rn.f32 	%f1098, %f748, %f752, %f816;
	fma.rn.f32 	%f1099, %f748, %f753, %f817;
	fma.rn.f32 	%f1100, %f748, %f754, %f818;
	fma.rn.f32 	%f1101, %f748, %f755, %f819;
	fma.rn.f32 	%f1102, %f748, %f756, %f820;
	not.b32 	%r48, %r73;
	and.b32  	%r49, %r48, 4096;
	add.s32 	%r75, %r30, %r49;
	add.s32 	%r74, %r75, 8192;
	add.s32 	%r51, %r1, %r49;
	st.shared.v4.f32 	[%r51], {%f257, %f258, %f259, %f260};
	st.shared.v4.f32 	[%r51+8192], {%f253, %f254, %f255, %f256};
	bar.sync 	0;
	add.s32 	%r52, %r3, %r49;
	ld.shared.v4.f32 	{%f1015, %f1016, %f1017, %f1018}, [%r52];
	ld.shared.v4.f32 	{%f1019, %f1020, %f1021, %f1022}, [%r52+16];
	add.s32 	%r53, %r5, %r49;
	ld.shared.v4.f32 	{%f1030, %f1029, %f1028, %f1027}, [%r53];
	ld.shared.v4.f32 	{%f1026, %f1025, %f1024, %f1023}, [%r53+16];
	bar.sync 	0;
	add.s32 	%r76, %r76, 8;
	add.s32 	%r73, %r73, 4096;
	setp.lt.s32 	%p2, %r76, %r18;
	@%p2 bra 	$L__BB0_2;
$L__BB0_3:
	ld.param.f32 	%f1014, [_Z10sgemm_hugeiiiPfS_S_ff_param_7];
	ld.param.f32 	%f1013, [_Z10sgemm_hugeiiiPfS_S_ff_param_6];
	ld.param.u64 	%rd36, [_Z10sgemm_hugeiiiPfS_S_ff_param_5];
	ld.param.u32 	%r72, [_Z10sgemm_hugeiiiPfS_S_ff_param_0];
	cvta.to.global.u64 	%rd22, %rd36;
	mov.u32 	%r54, %ctaid.x;
	shl.b32 	%r55, %r54, 7;
	mov.u32 	%r56, %tid.x;
	shl.b32 	%r57, %r56, 3;
	and.b32  	%r58, %r57, 24;
	and.b32  	%r59, %r56, 96;
	or.b32  	%r60, %r58, %r59;
	or.b32  	%r61, %r60, %r55;
	cvt.u64.u32 	%rd23, %r61;
	mov.u32 	%r62, %ctaid.y;
	shl.b32 	%r63, %r62, 7;
	shr.u32 	%r64, %r56, 1;
	and.b32  	%r65, %r64, 64;
	shl.b32 	%r66, %r56, 1;
	and.b32  	%r67, %r66, 56;
	or.b32  	%r68, %r65, %r67;
	or.b32  	%r69, %r68, %r63;
	mul.lo.s32 	%r70, %r69, %r72;
	cvt.s64.s32 	%rd24, %r70;
	add.s64 	%rd25, %rd24, %rd23;
	shl.b64 	%rd26, %rd25, 2;
	add.s64 	%rd27, %rd22, %rd26;
	ld.global.v4.f32 	{%f821, %f822, %f823, %f824}, [%rd27];
	ld.global.v4.f32 	{%f825, %f826, %f827, %f828}, [%rd27+16];
	mul.wide.s32 	%rd28, %r72, 4;
	add.s64 	%rd29, %rd27, %rd28;
	ld.global.v4.f32 	{%f829, %f830, %f831, %f832}, [%rd29];
	ld.global.v4.f32 	{%f833, %f834, %f835, %f836}, [%rd29+16];
	add.s64 	%rd30, %rd29, %rd28;
	ld.global.v4.f32 	{%f837, %f838, %f839, %f840}, [%rd30];
	ld.global.v4.f32 	{%f841, %f842, %f843, %f844}, [%rd30+16];
	add.s64 	%rd31, %rd30, %rd28;
	ld.global.v4.f32 	{%f845, %f846, %f847, %f848}, [%rd31];
	ld.global.v4.f32 	{%f849, %f850, %f851, %f852}, [%rd31+16];
	add.s64 	%rd32, %rd31, %rd28;
	ld.global.v4.f32 	{%f853, %f854, %f855, %f856}, [%rd32];
	ld.global.v4.f32 	{%f857, %f858, %f859, %f860}, [%rd32+16];
	add.s64 	%rd33, %rd32, %rd28;
	ld.global.v4.f32 	{%f861, %f862, %f863, %f864}, [%rd33];
	ld.global.v4.f32 	{%f865, %f866, %f867, %f868}, [%rd33+16];
	add.s64 	%rd34, %rd33, %rd28;
	ld.global.v4.f32 	{%f869, %f870, %f871, %f872}, [%rd34];
	ld.global.v4.f32 	{%f873, %f874, %f875, %f876}, [%rd34+16];
	add.s64 	%rd35, %rd34, %rd28;
	ld.global.v4.f32 	{%f877, %f878, %f879, %f880}, [%rd35];
	ld.global.v4.f32 	{%f881, %f882, %f883, %f884}, [%rd35+16];
	mul.f32 	%f885, %f1014, %f821;
	fma.rn.f32 	%f886, %f1013, %f1158, %f885;
	mul.f32 	%f887, %f1014, %f822;
	fma.rn.f32 	%f888, %f1013, %f1150, %f887;
	mul.f32 	%f889, %f1014, %f823;
	fma.rn.f32 	%f890, %f1013, %f1142, %f889;
	mul.f32 	%f891, %f1014, %f824;
	fma.rn.f32 	%f892, %f1013, %f1134, %f891;
	mul.f32 	%f893, %f1014, %f825;
	fma.rn.f32 	%f894, %f1013, %f1126, %f893;
	mul.f32 	%f895, %f1014, %f826;
	fma.rn.f32 	%f896, %f1013, %f1118, %f895;
	mul.f32 	%f897, %f1014, %f827;
	fma.rn.f32 	%f898, %f1013, %f1110, %f897;
	mul.f32 	%f899, %f1014, %f828;
	fma.rn.f32 	%f900, %f1013, %f1095, %f899;
	mul.f32 	%f901, %f1014, %f829;
	fma.rn.f32 	%f902, %f1013, %f1157, %f901;
	mul.f32 	%f903, %f1014, %f830;
	fma.rn.f32 	%f904, %f1013, %f1149, %f903;
	mul.f32 	%f905, %f1014, %f831;
	fma.rn.f32 	%f906, %f1013, %f1141, %f905;
	mul.f32 	%f907, %f1014, %f832;
	fma.rn.f32 	%f908, %f1013, %f1133, %f907;
	mul.f32 	%f909, %f1014, %f833;
	fma.rn.f32 	%f910, %f1013, %f1125, %f909;
	mul.f32 	%f911, %f1014, %f834;
	fma.rn.f32 	%f912, %f1013, %f1117, %f911;
	mul.f32 	%f913, %f1014, %f835;
	fma.rn.f32 	%f914, %f1013, %f1109, %f913;
	mul.f32 	%f915, %f1014, %f836;
	fma.rn.f32 	%f916, %f1013, %f1096, %f915;
	mul.f32 	%f917, %f1014, %f837;
	fma.rn.f32 	%f918, %f1013, %f1156, %f917;
	mul.f32 	%f919, %f1014, %f838;
	fma.rn.f32 	%f920, %f1013, %f1148, %f919;
	mul.f32 	%f921, %f1014, %f839;
	fma.rn.f32 	%f922, %f1013, %f1140, %f921;
	mul.f32 	%f923, %f1014, %f840;
	fma.rn.f32 	%f924, %f1013, %f1132, %f923;
	mul.f32 	%f925, %f1014, %f841;
	fma.rn.f32 	%f926, %f1013, %f1124, %f925;
	mul.f32 	%f927, %f1014, %f842;
	fma.rn.f32 	%f928, %f1013, %f1116, %f927;
	mul.f32 	%f929, %f1014, %f843;
	fma.rn.f32 	%f930, %f1013, %f1108, %f929;
	mul.f32 	%f931, %f1014, %f844;
	fma.rn.f32 	%f932, %f1013, %f1097, %f931;
	mul.f32 	%f933, %f1014, %f845;
	fma.rn.f32 	%f934, %f1013, %f1155, %f933;
	mul.f32 	%f935, %f1014, %f846;
	fma.rn.f32 	%f936, %f1013, %f1147, %f935;
	mul.f32 	%f937, %f1014, %f847;
	fma.rn.f32 	%f938, %f1013, %f1139, %f937;
	mul.f32 	%f939, %f1014, %f848;
	fma.rn.f32 	%f940, %f1013, %f1131, %f939;
	mul.f32 	%f941, %f1014, %f849;
	fma.rn.f32 	%f942, %f1013, %f1123, %f941;
	mul.f32 	%f943, %f1014, %f850;
	fma.rn.f32 	%f944, %f1013, %f1115, %f943;
	mul.f32 	%f945, %f1014, %f851;
	fma.rn.f32 	%f946, %f1013, %f1107, %f945;
	mul.f32 	%f947, %f1014, %f852;
	fma.rn.f32 	%f948, %f1013, %f1098, %f947;
	mul.f32 	%f949, %f1014, %f853;
	fma.rn.f32 	%f950, %f1013, %f1154, %f949;
	mul.f32 	%f951, %f1014, %f854;
	fma.rn.f32 	%f952, %f1013, %f1146, %f951;
	mul.f32 	%f953, %f1014, %f855;
	fma.rn.f32 	%f954, %f1013, %f1138, %f953;
	mul.f32 	%f955, %f1014, %f856;
	fma.rn.f32 	%f956, %f1013, %f1130, %f955;
	mul.f32 	%f957, %f1014, %f857;
	fma.rn.f32 	%f958, %f1013, %f1122, %f957;
	mul.f32 	%f959, %f1014, %f858;
	fma.rn.f32 	%f960, %f1013, %f1114, %f959;
	mul.f32 	%f961, %f1014, %f859;
	fma.rn.f32 	%f962, %f1013, %f1106, %f961;
	mul.f32 	%f963, %f1014, %f860;
	fma.rn.f32 	%f964, %f1013, %f1099, %f963;
	mul.f32 	%f965, %f1014, %f861;
	fma.rn.f32 	%f966, %f1013, %f1153, %f965;
	mul.f32 	%f967, %f1014, %f862;
	fma.rn.f32 	%f968, %f1013, %f1145, %f967;
	mul.f32 	%f969, %f1014, %f863;
	fma.rn.f32 	%f970, %f1013, %f1137, %f969;
	mul.f32 	%f971, %f1014, %f864;
	fma.rn.f32 	%f972, %f1013, %f1129, %f971;
	mul.f32 	%f973, %f1014, %f865;
	fma.rn.f32 	%f974, %f1013, %f1121, %f973;
	mul.f32 	%f975, %f1014, %f866;
	fma.rn.f32 	%f976, %f1013, %f1113, %f975;
	mul.f32 	%f977, %f1014, %f867;
	fma.rn.f32 	%f978, %f1013, %f1105, %f977;
	mul.f32 	%f979, %f1014, %f868;
	fma.rn.f32 	%f980, %f1013, %f1100, %f979;
	mul.f32 	%f981, %f1014, %f869;
	fma.rn.f32 	%f982, %f1013, %f1152, %f981;
	mul.f32 	%f983, %f1014, %f870;
	fma.rn.f32 	%f984, %f1013, %f1144, %f983;
	mul.f32 	%f985, %f1014, %f871;
	fma.rn.f32 	%f986, %f1013, %f1136, %f985;
	mul.f32 	%f987, %f1014, %f872;
	fma.rn.f32 	%f988, %f1013, %f1128, %f987;
	mul.f32 	%f989, %f1014, %f873;
	fma.rn.f32 	%f990, %f1013, %f1120, %f989;
	mul.f32 	%f991, %f1014, %f874;
	fma.rn.f32 	%f992, %f1013, %f1112, %f991;
	mul.f32 	%f993, %f1014, %f875;
	fma.rn.f32 	%f994, %f1013, %f1104, %f993;
	mul.f32 	%f995, %f1014, %f876;
	fma.rn.f32 	%f996, %f1013, %f1101, %f995;
	mul.f32 	%f997, %f1014, %f877;
	fma.rn.f32 	%f998, %f1013, %f1151, %f997;
	mul.f32 	%f999, %f1014, %f878;
	fma.rn.f32 	%f1000, %f1013, %f1143, %f999;
	mul.f32 	%f1001, %f1014, %f879;
	fma.rn.f32 	%f1002, %f1013, %f1135, %f1001;
	mul.f32 	%f1003, %f1014, %f880;
	fma.rn.f32 	%f1004, %f1013, %f1127, %f1003;
	mul.f32 	%f1005, %f1014, %f881;
	fma.rn.f32 	%f1006, %f1013, %f1119, %f1005;
	mul.f32 	%f1007, %f1014, %f882;
	fma.rn.f32 	%f1008, %f1013, %f1111, %f1007;
	mul.f32 	%f1009, %f1014, %f883;
	fma.rn.f32 	%f1010, %f1013, %f1103, %f1009;
	mul.f32 	%f1011, %f1014, %f884;
	fma.rn.f32 	%f1012, %f1013, %f1102, %f1011;
	st.global.v4.f32 	[%rd27], {%f886, %f888, %f890, %f892};
	st.global.v4.f32 	[%rd27+16], {%f894, %f896, %f898, %f900};
	st.global.v4.f32 	[%rd29], {%f902, %f904, %f906, %f908};
	st.global.v4.f32 	[%rd29+16], {%f910, %f912, %f914, %f916};
	st.global.v4.f32 	[%rd30], {%f918, %f920, %f922, %f924};
	st.global.v4.f32 	[%rd30+16], {%f926, %f928, %f930, %f932};
	st.global.v4.f32 	[%rd31], {%f934, %f936, %f938, %f940};
	st.global.v4.f32 	[%rd31+16], {%f942, %f944, %f946, %f948};
	st.global.v4.f32 	[%rd32], {%f950, %f952, %f954, %f956};
	st.global.v4.f32 	[%rd32+16], {%f958, %f960, %f962, %f964};
	st.global.v4.f32 	[%rd33], {%f966, %f968, %f970, %f972};
	st.global.v4.f32 	[%rd33+16], {%f974, %f976, %f978, %f980};
	st.global.v4.f32 	[%rd34], {%f982, %f984, %f986, %f988};
	st.global.v4.f32 	[%rd34+16], {%f990, %f992, %f994, %f996};
	st.global.v4.f32 	[%rd35], {%f998, %f1000, %f1002, %f1004};
	st.global.v4.f32 	[%rd35+16], {%f1006, %f1008, %f1010, %f1012};
	ret;

}


// ===== COMPILED SASS (sm_100) =====

	.target	sm_100

	.elftype	@"ET_EXEC"


//--------------------- .note.nv.tkinfo           --------------------------
	.section	.note.nv.tkinfo,"",@"SHT_NOTE"
	.sectionflags	@"SHF_NOTE_NV_TKINFO"
	.tkinfo
        /*0018*/ 	.word	0x00000002
        /*0030*/ 	.string	""
        /*0030*/ 	.string	"ptxas"
        /*0030*/ 	.string	"Cuda compilation tools, release 13.0, V13.0.88"
        /*0030*/ 	.string	"Build cuda_13.0.r13.0/compiler.36424714_0"
        /*0030*/ 	.string	"-arch sm_100 -m 64 "



//--------------------- .note.nv.cuinfo           --------------------------
	.section	.note.nv.cuinfo,"",@"SHT_NOTE"
	.sectionflags	@"SHF_NOTE_NV_CUINFO"
        /*0018*/ 	.short	0x0002
        /*001a*/ 	.short	0x0064
        /*001c*/ 	.short	0x0082
	.zero		2


//--------------------- .nv.info                  --------------------------
	.section	.nv.info,"",@"SHT_CUDA_INFO"
	.align	4


	//----- nvinfo : EIATTR_REGCOUNT
	.align		4
        /*0000*/ 	.byte	0x04, 0x2f
        /*0002*/ 	.short	(.L_1 - .L_0)
	.align		4
.L_0:
        /*0004*/ 	.word	index@(_Z10sgemm_hugeiiiPfS_S_ff)
        /*0008*/ 	.word	0x0000007e


	//----- nvinfo : EIATTR_FRAME_SIZE
	.align		4
.L_1:
        /*000c*/ 	.byte	0x04, 0x11
        /*000e*/ 	.short	(.L_3 - .L_2)
	.align		4
.L_2:
        /*0010*/ 	.word	index@($__internal_0_$__cuda_sm20_div_u16)
        /*0014*/ 	.word	0x00000000


	//----- nvinfo : EIATTR_FRAME_SIZE
	.align		4
.L_3:
        /*0018*/ 	.byte	0x04, 0x11
        /*001a*/ 	.short	(.L_5 - .L_4)
	.align		4
.L_4:
        /*001c*/ 	.word	index@(_Z10sgemm_hugeiiiPfS_S_ff)
        /*0020*/ 	.word	0x00000000


	//----- nvinfo : EIATTR_MIN_STACK_SIZE
	.align		4
.L_5:
        /*0024*/ 	.byte	0x04, 0x12
        /*0026*/ 	.short	(.L_7 - .L_6)
	.align		4
.L_6:
        /*0028*/ 	.word	index@(_Z10sgemm_hugeiiiPfS_S_ff)
        /*002c*/ 	.word	0x00000000
.L_7:


//--------------------- .nv.compat                --------------------------
	.section	.nv.compat,"",@"SHT_CUDA_COMPAT_INFO"
	.align	4
        /*0000*/ 	.byte	0x02, 0x09, 0x00, 0x00, 0x02, 0x02, 0x01, 0x00, 0x02, 0x05, 0x05, 0x00, 0x03, 0x07, 0x01, 0x01
        /*0010*/ 	.byte	0x02, 0x03, 0x00, 0x00, 0x02, 0x06, 0x01, 0x00, 0x04, 0x0b, 0x08, 0x00, 0x01, 0x00, 0x00, 0x00
        /*0020*/ 	.byte	0x00, 0x00, 0x00, 0x00


//--------------------- .nv.info._Z10sgemm_hugeiiiPfS_S_ff --------------------------
	.section	.nv.info._Z10sgemm_hugeiiiPfS_S_ff,"",@"SHT_CUDA_INFO"
	.sectionflags	@""
	.align	4


	//----- nvinfo : EIATTR_CUDA_API_VERSION
	.align		4
        /*0000*/ 	.byte	0x04, 0x37
        /*0002*/ 	.short	(.L_9 - .L_8)
.L_8:
        /*0004*/ 	.word	0x00000082


	//----- nvinfo : EIATTR_KPARAM_INFO
	.align		4
.L_9:
        /*0008*/ 	.byte	0x04, 0x17
        /*000a*/ 	.short	(.L_11 - .L_10)
.L_10:
        /*000c*/ 	.word	0x00000000
        /*0010*/ 	.short	0x0007
        /*0012*/ 	.short	0x002c
        /*0014*/ 	.byte	0x00, 0xf0, 0x11, 0x00


	//----- nvinfo : EIATTR_KPARAM_INFO
	.align		4
.L_11:
        /*0018*/ 	.byte	0x04, 0x17
        /*001a*/ 	.short	(.L_13 - .L_12)
.L_12:
        /*001c*/ 	.word	0x00000000
        /*0020*/ 	.short	0x0006
        /*0022*/ 	.short	0x0028
        /*0024*/ 	.byte	0x00, 0xf0, 0x11, 0x00


	//----- nvinfo : EIATTR_KPARAM_INFO
	.align		4
.L_13:
        /*0028*/ 	.byte	0x04, 0x17
        /*002a*/ 	.short	(.L_15 - .L_14)
.L_14:
        /*002c*/ 	.word	0x00000000
        /*0030*/ 	.short	0x0005
        /*0032*/ 	.short	0x0020
        /*0034*/ 	.byte	0x00, 0xf5, 0x21, 0x00


	//----- nvinfo : EIATTR_KPARAM_INFO
	.align		4
.L_15:
        /*0038*/ 	.byte	0x04, 0x17
        /*003a*/ 	.short	(.L_17 - .L_16)
.L_16:
        /*003c*/ 	.word	0x00000000
        /*0040*/ 	.short	0x0004
        /*0042*/ 	.short	0x0018
        /*0044*/ 	.byte	0x00, 0xf5, 0x21, 0x00


	//----- nvinfo : EIATTR_KPARAM_INFO
	.align		4
.L_17:
        /*0048*/ 	.byte	0x04, 0x17
        /*004a*/ 	.short	(.L_19 - .L_18)
.L_18:
        /*004c*/ 	.word	0x00000000
        /*0050*/ 	.short	0x0003
        /*0052*/ 	.short	0x0010
        /*0054*/ 	.byte	0x00, 0xf5, 0x21, 0x00


	//----- nvinfo : EIATTR_KPARAM_INFO
	.align		4
.L_19:
        /*0058*/ 	.byte	0x04, 0x17
        /*005a*/ 	.short	(.L_21 - .L_20)
.L_20:
        /*005c*/ 	.word	0x00000000
        /*0060*/ 	.short	0x0002
        /*0062*/ 	.short	0x0008
        /*0064*/ 	.byte	0x00, 0xf0, 0x11, 0x00


	//----- nvinfo : EIATTR_KPARAM_INFO
	.align		4
.L_21:
        /*0068*/ 	.byte	0x04, 0x17
        /*006a*/ 	.short	(.L_23 - .L_22)
.L_22:
        /*006c*/ 	.word	0x00000000
        /*0070*/ 	.short	0x0001
        /*0072*/ 	.short	0x0004
        /*0074*/ 	.byte	0x00, 0xf0, 0x11, 0x00


	//----- nvinfo : EIATTR_KPARAM_INFO
	.align		4
.L_23:
        /*0078*/ 	.byte	0x04, 0x17
        /*007a*/ 	.short	(.L_25 - .L_24)
.L_24:
        /*007c*/ 	.word	0x00000000
        /*0080*/ 	.short	0x0000
        /*0082*/ 	.short	0x0000
        /*0084*/ 	.byte	0x00, 0xf0, 0x11, 0x00


	//----- nvinfo : EIATTR_SPARSE_MMA_MASK
	.align		4
.L_25:
        /*0088*/ 	.byte	0x03, 0x50
        /*008a*/ 	.short	0x0000


	//----- nvinfo : EIATTR_MAXREG_COUNT
	.align		4
        /*008c*/ 	.byte	0x03, 0x1b
        /*008e*/ 	.short	0x00ff


	//----- nvinfo : EIATTR_NUM_BARRIERS
	.align		4
        /*0090*/ 	.byte	0x02, 0x4c
        /*0092*/ 	.byte	0x01
	.zero		1


	//----- nvinfo : EIATTR_MERCURY_ISA_VERSION
	.align		4
        /*0094*/ 	.byte	0x03, 0x5f
        /*0096*/ 	.short	0x0101


	//----- nvinfo : EIATTR_VRC_CTA_INIT_COUNT
	.align		4
        /*0098*/ 	.byte	0x02, 0x4a
	.zero		1
	.zero		1


	//----- nvinfo : EIATTR_EXIT_INSTR_OFFSETS
	.align		4
        /*009c*/ 	.byte	0x04, 0x1c
        /*009e*/ 	.short	(.L_27 - .L_26)


	//   ....[0]....
.L_26:
        /*00a0*/ 	.word	0x000036f0


	//----- nvinfo : EIATTR_MAX_THREADS
	.align		4
.L_27:
        /*00a4*/ 	.byte	0x04, 0x05
        /*00a6*/ 	.short	(.L_29 - .L_28)
.L_28:
        /*00a8*/ 	.word	0x00000100
        /*00ac*/ 	.word	0x00000001
        /*00b0*/ 	.word	0x00000001


	//----- nvinfo : EIATTR_CRS_STACK_SIZE
	.align		4
.L_29:
        /*00b4*/ 	.byte	0x04, 0x1e
        /*00b6*/ 	.short	(.L_31 - .L_30)
.L_30:
        /*00b8*/ 	.word	0x00000000


	//----- nvinfo : EIATTR_CBANK_PARAM_SIZE
	.align		4
.L_31:
        /*00bc*/ 	.byte	0x03, 0x19
        /*00be*/ 	.short	0x0030


	//----- nvinfo : EIATTR_PARAM_CBANK
	.align		4
        /*00c0*/ 	.byte	0x04, 0x0a
        /*00c2*/ 	.short	(.L_33 - .L_32)
	.align		4
.L_32:
        /*00c4*/ 	.word	index@(.nv.constant0._Z10sgemm_hugeiiiPfS_S_ff)
        /*00c8*/ 	.short	0x0380
        /*00ca*/ 	.short	0x0030


	//----- nvinfo : EIATTR_SW_WAR
	.align		4
.L_33:
        /*00cc*/ 	.byte	0x04, 0x36
        /*00ce*/ 	.short	(.L_35 - .L_34)
.L_34:
        /*00d0*/ 	.word	0x00000008
.L_35:


//--------------------- .nv.callgraph             --------------------------
	.section	.nv.callgraph,"",@"SHT_CUDA_CALLGRAPH"
	.align	4
	.sectionentsize	8
	.align		4
        /*0000*/ 	.word	0x00000000
	.align		4
        /*0004*/ 	.word	0xffffffff
	.align		4
        /*0008*/ 	.word	0x00000000
	.align		4
        /*000c*/ 	.word	0xfffffffe
	.align		4
        /*0010*/ 	.word	0x00000000
	.align		4
        /*0014*/ 	.word	0xfffffffd
	.align		4
        /*0018*/ 	.word	0x00000000
	.align		4
        /*001c*/ 	.word	0xfffffffc


//--------------------- .text._Z10sgemm_hugeiiiPfS_S_ff --------------------------
	.section	.text._Z10sgemm_hugeiiiPfS_S_ff,"ax",@progbits
	.align	128
        .global         _Z10sgemm_hugeiiiPfS_S_ff
        .type           _Z10sgemm_hugeiiiPfS_S_ff,@function
        .size           _Z10sgemm_hugeiiiPfS_S_ff,(.L_x_3 - _Z10sgemm_hugeiiiPfS_S_ff)
        .other          _Z10sgemm_hugeiiiPfS_S_ff,@"STO_CUDA_ENTRY STV_DEFAULT"
_Z10sgemm_hugeiiiPfS_S_ff:
.text._Z10sgemm_hugeiiiPfS_S_ff:
[----:B------:R-:W-:Y:S01]  /*0000*/  LDC R1, c[0x0][0x37c] ;  /* 0x0000df00ff017b82 */ /* 0x000fe20000000800 */
[----:B------:R-:W0:Y:S01]  /*0010*/  LDCU UR4, c[0x0][0x360] ;  /* 0x00006c00ff0477ac */ /* 0x000e220008000800 */
[----:B------:R-:W1:Y:S01]  /*0020*/  S2R R7, SR_CTAID.X ;  /* 0x0000000000077919 */ /* 0x000e620000002500 */
[----:B------:R-:W-:Y:S01]  /*0030*/  HFMA2 R8, -RZ, RZ, 0, 6.103515625e-05 ;  /* 0x00000400ff087431 */ /* 0x000fe200000001ff */
[----:B------:R-:W-:Y:S01]  /*0040*/  MOV R11, 0xa0 ;  /* 0x000000a0000b7802 */ /* 0x000fe20000000f00 */
[----:B------:R-:W2:Y:S01]  /*0050*/  LDCU.64 UR10, c[0x0][0x358] ;  /* 0x00006b00ff0a77ac */ /* 0x000ea20008000a00 */
[----:B------:R-:W3:Y:S01]  /*0060*/  S2R R9, SR_CTAID.Y ;  /* 0x0000000000097919 */ /* 0x000ee20000002600 */
[----:B0-----:R-:W-:-:S06]  /*0070*/  ULOP3.LUT UR4, UR4, 0xffff, URZ, 0xc0, !UPT ;  /* 0x0000ffff04047892 */ /* 0x001fcc000f8ec0ff */
[----:B--2---:R-:W-:-:S07]  /*0080*/  MOV R10, UR4 ;  /* 0x00000004000a7c02 */ /* 0x004fce0008000f00 */
[----:B-1-3--:R-:W-:Y:S05]  /*0090*/  CALL.REL.NOINC `($__internal_0_$__cuda_sm20_div_u16) ;  /* 0x0000003400987944 */ /* 0x00afea0003c00000 */
[----:B------:R-:W0:Y:S01]  /*00a0*/  S2R R13, SR_TID.X ;  /* 0x00000000000d7919 */ /* 0x000e220000002100 */
[----:B------:R-:W-:Y:S01]  /*00b0*/  HFMA2 R8, -RZ, RZ, 0, 7.62939453125e-06 ;  /* 0x00000080ff087431 */ /* 0x000fe200000001ff */
[----:B------:R-:W-:Y:S02]  /*00c0*/  MOV R0, R10 ;  /* 0x0000000a00007202 */ /* 0x000fe40000000f00 */
[----:B------:R-:W-:Y:S02]  /*00d0*/  LOP3.LUT R10, R10, 0xffff, RZ, 0xc0, !PT ;  /* 0x0000ffff0a0a7812 */ /* 0x000fe400078ec0ff */
[----:B------:R-:W-:-:S07]  /*00e0*/  MOV R11, 0x100 ;  /* 0x00000100000b7802 */ /* 0x000fce0000000f00 */
[----:B0-----:R-:W-:Y:S05]  /*00f0*/  CALL.REL.NOINC `($__internal_0_$__cuda_sm20_div_u16) ;  /* 0x0000003400807944 */ /* 0x001fea0003c00000 */
[----:B------:R-:W-:Y:S02]  /*0100*/  MOV R4, R10 ;  /* 0x0000000a00047202 */ /* 0x000fe40000000f00 */
[----:B------:R-:W-:Y:S02]  /*0110*/  LOP3.LUT R10, R10, 0xffff, RZ, 0xc0, !PT ;  /* 0x0000ffff0a0a7812 */ /* 0x000fe400078ec0ff */
[----:B------:R-:W-:Y:S02]  /*0120*/  LOP3.LUT R8, R13, 0xffff, RZ, 0xc0, !PT ;  /* 0x0000ffff0d087812 */ /* 0x000fe400078ec0ff */
[----:B------:R-:W-:-:S07]  /*0130*/  MOV R11, 0x150 ;  /* 0x00000150000b7802 */ /* 0x000fce0000000f00 */
[----:B------:R-:W-:Y:S05]  /*0140*/  CALL.REL.NOINC `($__internal_0_$__cuda_sm20_div_u16) ;  /* 0x00000034006c7944 */ /* 0x000fea0003c00000 */
[----:B------:R-:W-:Y:S01]  /*0150*/  PRMT R2, R4, 0x9910, RZ ;  /* 0x0000991004027816 */ /* 0x000fe200000000ff */
[----:B------:R-:W0:Y:S01]  /*0160*/  LDC.64 R44, c[0x0][0x380] ;  /* 0x0000e000ff2c7b82 */ /* 0x000e220000000a00 */
[C---:B------:R-:W-:Y:S01]  /*0170*/  PRMT R3, R10.reuse, 0x9910, RZ ;  /* 0x000099100a037816 */ /* 0x040fe200000000ff */
[----:B------:R-:W1:Y:S01]  /*0180*/  LDCU.128 UR4, c[0x0][0x390] ;  /* 0x00007200ff0477ac */ /* 0x000e620008000c00 */
[----:B------:R-:W-:-:S03]  /*0190*/  LOP3.LUT R5, R10, 0xffff, RZ, 0xc0, !PT ;  /* 0x0000ffff0a057812 */ /* 0x000fc600078ec0ff */
[----:B------:R-:W-:Y:S01]  /*01a0*/  IMAD R2, R2, R3, RZ ;  /* 0x0000000302027224 */ /* 0x000fe200078e02ff */
[----:B------:R-:W-:Y:S01]  /*01b0*/  LOP3.LUT R3, R0, 0xffff, RZ, 0xc0, !PT ;  /* 0x0000ffff00037812 */ /* 0x000fe200078ec0ff */
[----:B------:R-:W2:Y:S03]  /*01c0*/  LDCU UR9, c[0x0][0x388] ;  /* 0x00007100ff0977ac */ /* 0x000ea60008000800 */
[----:B------:R-:W-:-:S04]  /*01d0*/  IADD3 R2, PT, PT, RZ, -R2, RZ ;  /* 0x80000002ff027210 */ /* 0x000fc80007ffe0ff */
[----:B------:R-:W-:-:S04]  /*01e0*/  PRMT R2, R2, 0x7710, RZ ;  /* 0x0000771002027816 */ /* 0x000fc800000000ff */
[----:B------:R-:W-:-:S04]  /*01f0*/  IADD3 R2, PT, PT, R2, R13, RZ ;  /* 0x0000000d02027210 */ /* 0x000fc80007ffe0ff */
[----:B------:R-:W-:-:S05]  /*0200*/  LOP3.LUT R2, R2, 0xff, RZ, 0xc0, !PT ;  /* 0x000000ff02027812 */ /* 0x000fca00078ec0ff */
[----:B------:R-:W-:-:S04]  /*0210*/  IMAD R2, R2, R3, RZ ;  /* 0x0000000302027224 */ /* 0x000fc800078e02ff */
[C-C-:B0-----:R-:W-:Y:S02]  /*0220*/  IMAD R0, R5.reuse, R44, R2.reuse ;  /* 0x0000002c05007224 */ /* 0x141fe400078e0202 */
[----:B------:R-:W-:-:S03]  /*0230*/  IMAD R2, R5, R45, R2 ;  /* 0x0000002d05027224 */ /* 0x000fc600078e0202 */
[----:B------:R-:W-:Y:S02]  /*0240*/  LEA R7, P0, R7, R0, 0x7 ;  /* 0x0000000007077211 */ /* 0x000fe400078038ff */
[----:B------:R-:W-:Y:S02]  /*0250*/  LEA R9, P2, R9, R2, 0x7 ;  /* 0x0000000209097211 */ /* 0x000fe400078438ff */
[----:B-1----:R-:W-:Y:S02]  /*0260*/  LEA R106, P1, R7, UR4, 0x2 ;  /* 0x00000004076a7c11 */ /* 0x002fe4000f8210ff */
[----:B------:R-:W-:Y:S02]  /*0270*/  LEA R78, P3, R9, UR6, 0x2 ;  /* 0x00000006094e7c11 */ /* 0x000fe4000f8610ff */
[----:B------:R-:W-:Y:S02]  /*0280*/  LEA.HI.X.SX32 R0, R0, RZ, 0x1, P0 ;  /* 0x000000ff00007211 */ /* 0x000fe400000f0eff */
[----:B------:R-:W-:-:S02]  /*0290*/  LEA.HI.X.SX32 R2, R2, RZ, 0x1, P2 ;  /* 0x000000ff02027211 */ /* 0x000fc400010f0eff */
[----:B------:R-:W-:Y:S02]  /*02a0*/  LEA.HI.X R107, R7, UR5, R0, 0x2, P1 ;  /* 0x00000005076b7c11 */ /* 0x000fe400088f1400 */
[----:B------:R-:W-:-:S03]  /*02b0*/  LEA.HI.X R79, R9, UR7, R2, 0x2, P3 ;  /* 0x00000007094f7c11 */ /* 0x000fc600098f1402 */
[----:B------:R-:W3:Y:S04]  /*02c0*/  LDG.E.128 R4, desc[UR10][R106.64] ;  /* 0x0000000a6a047981 */ /* 0x000ee8000c1e1d00 */
[----:B------:R-:W4:Y:S01]  /*02d0*/  LDG.E.128 R8, desc[UR10][R78.64] ;  /* 0x0000000a4e087981 */ /* 0x000f22000c1e1d00 */
[----:B------:R-:W0:Y:S01]  /*02e0*/  S2UR UR6, SR_CgaCtaId ;  /* 0x00000000000679c3 */ /* 0x000e220000008800 */
[----:B------:R-:W-:Y:S01]  /*02f0*/  UMOV UR4, 0x400 ;  /* 0x0000040000047882 */ /* 0x000fe20000000000 */
[----:B------:R-:W-:Y:S01]  /*0300*/  SHF.R.U32.HI R0, RZ, 0x1, R13 ;  /* 0x00000001ff007819 */ /* 0x000fe2000001160d */
[----:B------:R-:W1:Y:S01]  /*0310*/  S2R R70, SR_CTAID.X ;  /* 0x0000000000467919 */ /* 0x000e620000002500 */
[C---:B------:R-:W-:Y:S01]  /*0320*/  SHF.L.U32 R2, R13.reuse, 0x3, RZ ;  /* 0x000000030d027819 */ /* 0x040fe200000006ff */
[----:B--2---:R-:W-:Y:S01]  /*0330*/  UISETP.GE.AND UP0, UPT, UR9, 0x1, UPT ;  /* 0x000000010900788c */ /* 0x004fe2000bf06270 */
[----:B------:R-:W-:Y:S01]  /*0340*/  SHF.L.U32 R3, R13, 0x1, RZ ;  /* 0x000000010d037819 */ /* 0x000fe200000006ff */
[----:B------:R-:W2:Y:S01]  /*0350*/  S2R R69, SR_CTAID.Y ;  /* 0x0000000000457919 */ /* 0x000ea20000002600 */
[----:B------:R-:W-:Y:S01]  /*0360*/  LOP3.LUT R0, R0, 0x40, RZ, 0xc0, !PT ;  /* 0x0000004000007812 */ /* 0x000fe200078ec0ff */
[----:B------:R-:W-:Y:S01]  /*0370*/  HFMA2 R68, -RZ, RZ, 0, 0 ;  /* 0x00000000ff447431 */ /* 0x000fe200000001ff */
[----:B------:R-:W-:-:S02]  /*0380*/  LOP3.LUT R2, R2, 0x18, RZ, 0xc0, !PT ;  /* 0x0000001802027812 */ /* 0x000fc400078ec0ff */
[----:B------:R-:W-:Y:S02]  /*0390*/  CS2R R46, SRZ ;  /* 0x00000000002e7805 */ /* 0x000fe4000001ff00 */
[----:B------:R-:W-:Y:S02]  /*03a0*/  LOP3.LUT R72, R0, 0x38, R3, 0xf8, !PT ;  /* 0x0000003800487812 */ /* 0x000fe400078ef803 */
[----:B------:R-:W-:Y:S02]  /*03b0*/  CS2R R58, SRZ ;  /* 0x00000000003a7805 */ /* 0x000fe4000001ff00 */
[----:B------:R-:W-:Y:S02]  /*03c0*/  LOP3.LUT R74, R2, 0x60, R13, 0xf8, !PT ;  /* 0x00000060024a7812 */ /* 0x000fe400078ef80d */
[----:B------:R-:W-:Y:S02]  /*03d0*/  CS2R R102, SRZ ;  /* 0x0000000000667805 */ /* 0x000fe4000001ff00 */
[----:B------:R-:W-:-:S02]  /*03e0*/  CS2R R100, SRZ ;  /* 0x0000000000647805 */ /* 0x000fc4000001ff00 */
[----:B------:R-:W-:Y:S02]  /*03f0*/  CS2R R90, SRZ ;  /* 0x00000000005a7805 */ /* 0x000fe4000001ff00 */
[----:B------:R-:W-:Y:S02]  /*0400*/  CS2R R92, SRZ ;  /* 0x00000000005c7805 */ /* 0x000fe4000001ff00 */
[----:B------:R-:W-:Y:S02]  /*0410*/  CS2R R96, SRZ ;  /* 0x0000000000607805 */ /* 0x000fe4000001ff00 */
[----:B------:R-:W-:Y:S02]  /*0420*/  CS2R R88, SRZ ;  /* 0x0000000000587805 */ /* 0x000fe4000001ff00 */
[----:B------:R-:W-:Y:S02]  /*0430*/  CS2R R86, SRZ ;  /* 0x0000000000567805 */ /* 0x000fe4000001ff00 */
[----:B------:R-:W-:-:S02]  /*0440*/  CS2R R84, SRZ ;  /* 0x0000000000547805 */ /* 0x000fc4000001ff00 */
[----:B------:R-:W-:Y:S01]  /*0450*/  CS2R R94, SRZ ;  /* 0x00000000005e7805 */ /* 0x000fe2000001ff00 */
[----:B0-----:R-:W-:Y:S01]  /*0460*/  ULEA UR6, UR6, UR4, 0x18 ;  /* 0x0000000406067291 */ /* 0x001fe2000f8ec0ff */
[----:B------:R-:W-:Y:S02]  /*0470*/  CS2R R66, SRZ ;  /* 0x0000000000427805 */ /* 0x000fe4000001ff00 */
[----:B------:R-:W-:Y:S02]  /*0480*/  CS2R R82, SRZ ;  /* 0x0000000000527805 */ /* 0x000fe4000001ff00 */
[----:B------:R-:W-:Y:S02]  /*0490*/  CS2R R80, SRZ ;  /* 0x0000000000507805 */ /* 0x000fe4000001ff00 */
[----:B------:R-:W-:Y:S02]  /*04a0*/  CS2R R64, SRZ ;  /* 0x0000000000407805 */ /* 0x000fe4000001ff00 */
[----:B------:R-:W-:-:S02]  /*04b0*/  CS2R R56, SRZ ;  /* 0x0000000000387805 */ /* 0x000fc4000001ff00 */
[----:B------:R-:W-:Y:S02]  /*04c0*/  LEA R75, R13, UR6, 0x4 ;  /* 0x000000060d4b7c11 */ /* 0x000fe4000f8e20ff */
[----:B------:R-:W-:Y:S02]  /*04d0*/  CS2R R2, SRZ ;  /* 0x0000000000027805 */ /* 0x000fe4000001ff00 */
[----:B------:R-:W-:Y:S02]  /*04e0*/  LEA R73, R74, UR6, 0x2 ;  /* 0x000000064a497c11 */ /* 0x000fe4000f8e10ff */
[----:B------:R-:W-:Y:S02]  /*04f0*/  CS2R R12, SRZ ;  /* 0x00000000000c7805 */ /* 0x000fe4000001ff00 */
[----:B------:R-:W-:Y:S02]  /*0500*/  LEA R71, R72, UR6, 0x2 ;  /* 0x0000000648477c11 */ /* 0x000fe4000f8e10ff */
[----:B------:R-:W-:-:S02]  /*0510*/  CS2R R50, SRZ ;  /* 0x0000000000327805 */ /* 0x000fc4000001ff00 */
[----:B------:R-:W-:Y:S02]  /*0520*/  CS2R R62, SRZ ;  /* 0x00000000003e7805 */ /* 0x000fe4000001ff00 */
[----:B------:R-:W-:Y:S02]  /*0530*/  CS2R R54, SRZ ;  /* 0x0000000000367805 */ /* 0x000fe4000001ff00 */
[----:B------:R-:W-:Y:S02]  /*0540*/  MOV R0, RZ ;  /* 0x000000ff00007202 */ /* 0x000fe40000000f00 */
[----:B------:R-:W-:Y:S02]  /*0550*/  CS2R R98, SRZ ;  /* 0x0000000000627805 */ /* 0x000fe4000001ff00 */
[----:B------:R-:W-:Y:S02]  /*0560*/  CS2R R14, SRZ ;  /* 0x00000000000e7805 */ /* 0x000fe4000001ff00 */
[----:B------:R-:W-:-:S02]  /*0570*/  CS2R R104, SRZ ;  /* 0x0000000000687805 */ /* 0x000fc4000001ff00 */
[----:B------:R-:W-:Y:S02]  /*0580*/  CS2R R48, SRZ ;  /* 0x0000000000307805 */ /* 0x000fe4000001ff00 */
[----:B------:R-:W-:Y:S02]  /*0590*/  CS2R R60, SRZ ;  /* 0x00000000003c7805 */ /* 0x000fe4000001ff00 */
[----:B------:R-:W-:Y:S01]  /*05a0*/  CS2R R52, SRZ ;  /* 0x0000000000347805 */ /* 0x000fe2000001ff00 */
[----:B---3--:R0:W-:Y:S04]  /*05b0*/  STS.128 [R75], R4 ;  /* 0x000000044b007388 */ /* 0x0081e80000000c00 */
[----:B----4-:R3:W-:Y:S01]  /*05c0*/  STS.128 [R75+0x2000], R8 ;  /* 0x002000084b007388 */ /* 0x0107e20000000c00 */
[----:B------:R-:W-:Y:S01]  /*05d0*/  BAR.SYNC.DEFER_BLOCKING 0x0 ;  /* 0x0000000000007b1d */ /* 0x000fe20000010000 */
[----:B0-----:R-:W-:-:S02]  /*05e0*/  CS2R R6, SRZ ;  /* 0x0000000000067805 */ /* 0x001fc4000001ff00 */
[----:B------:R-:W-:Y:S02]  /*05f0*/  CS2R R4, SRZ ;  /* 0x0000000000047805 */ /* 0x000fe4000001ff00 */
[----:B---3--:R-:W-:Y:S02]  /*0600*/  CS2R R10, SRZ ;  /* 0x00000000000a7805 */ /* 0x008fe4000001ff00 */
[----:B------:R-:W-:Y:S01]  /*0610*/  CS2R R8, SRZ ;  /* 0x0000000000087805 */ /* 0x000fe2000001ff00 */
[----:B------:R0:W3:Y:S04]  /*0620*/  LDS.128 R16, [R73] ;  /* 0x0000000049107984 */ /* 0x0000e80000000c00 */
[----:B------:R0:W4:Y:S04]  /*0630*/  LDS.128 R20, [R73+0x10] ;  /* 0x0000100049147984 */ /* 0x0001280000000c00 */
[----:B------:R0:W0:Y:S04]  /*0640*/  LDS.128 R24, [R71+0x2000] ;  /* 0x0020000047187984 */ /* 0x0000280000000c00 */
[----:B------:R0:W0:Y:S01]  /*0650*/  LDS.128 R28, [R71+0x2010] ;  /* 0x00201000471c7984 */ /* 0x0000220000000c00 */
[----:B------:R-:W-:Y:S06]  /*0660*/  BAR.SYNC.DEFER_BLOCKING 0x0 ;  /* 0x0000000000007b1d */ /* 0x000fec0000010000 */
[----:B-12---:R-:W-:Y:S05]  /*0670*/  BRA.U !UP0, `(.L_x_0) ;  /* 0x0000002508607547 */ /* 0x006fea000b800000 */
[----:B------:R-:W-:Y:S02]  /*0680*/  SHF.L.U32 R45, R45, 0x3, RZ ;  /* 0x000000032d2d7819 */ /* 0x000fe400000006ff */
[----:B------:R-:W-:Y:S02]  /*0690*/  CS2R R52, SRZ ;  /* 0x0000000000347805 */ /* 0x000fe4000001ff00 */
[----:B------:R-:W-:Y:S02]  /*06a0*/  SHF.L.U32 R76, R44, 0x3, RZ ;  /* 0x000000032c4c7819 */ /* 0x000fe400000006ff */
[----:B------:R-:W-:Y:S02]  /*06b0*/  CS2R R60, SRZ ;  /* 0x00000000003c7805 */ /* 0x000fe4000001ff00 */
        /* <DEDUP_REMOVED lines=13> */
[----:B------:R-:W-:-:S02]  /*0790*/  MOV R0, RZ ;  /* 0x000000ff00007202 */ /* 0x000fc40000000f00 */
        /* <DEDUP_REMOVED lines=14> */
[----:B------:R-:W-:Y:S02]  /*0880*/  MOV R68, RZ ;  /* 0x000000ff00447202 */ /* 0x000fe40000000f00 */
[----:B------:R-:W-:Y:S02]  /*0890*/  CS2R R88, SRZ ;  /* 0x0000000000587805 */ /* 0x000fe4000001ff00 */
[----:B------:R-:W-:Y:S01]  /*08a0*/  CS2R R90, SRZ ;  /* 0x00000000005a7805 */ /* 0x000fe2000001ff00 */
[----:B------:R-:W-:Y:S01]  /*08b0*/  UIADD3 UR8, UPT, UPT, UR6, 0x2000, URZ ;  /* 0x0000200006087890 */ /* 0x000fe2000fffe0ff */
[----:B------:R-:W-:Y:S01]  /*08c0*/  UMOV UR4, URZ ;  /* 0x000000ff00047c82 */ /* 0x000fe20008000000 */
[----:B------:R-:W-:Y:S01]  /*08d0*/  UMOV UR7, UR6 ;  /* 0x0000000600077c82 */ /* 0x000fe20008000000 */
[----:B------:R-:W-:-:S09]  /*08e0*/  UMOV UR5, URZ ;  /* 0x000000ff00057c82 */ /* 0x000fd20008000000 */
.L_x_1:
[-C--:B0--3--:R-:W-:Y:S01]  /*08f0*/  FFMA R77, R25, R16.reuse, R60 ;  /* 0x00000010194d7223 */ /* 0x089fe2000000003c */
[-C--:B------:R-:W-:Y:S01]  /*0900*/  FFMA R108, R24, R16.reuse, R52 ;  /* 0x00000010186c7223 */ /* 0x080fe20000000034 */
[-C--:B------:R-:W-:Y:S01]  /*0910*/  FFMA R60, R26, R16.reuse, R48 ;  /* 0x000000101a3c7223 */ /* 0x080fe20000000030 */
[-C--:B------:R-:W-:Y:S01]  /*0920*/  FFMA R105, R27, R16.reuse, R105 ;  /* 0x000000101b697223 */ /* 0x080fe20000000069 */
[-C--:B------:R-:W-:Y:S01]  /*0930*/  FFMA R100, R28, R16.reuse, R100 ;  /* 0x000000101c647223 */ /* 0x080fe20000000064 */
[-C--:B------:R-:W-:Y:S01]  /*0940*/  FFMA R48, R29, R16.reuse, R3 ;  /* 0x000000101d307223 */ /* 0x080fe20000000003 */
[-C--:B------:R-:W-:Y:S01]  /*0950*/  FFMA R52, R30, R16.reuse, R15 ;  /* 0x000000101e347223 */ /* 0x080fe2000000000f */
[----:B------:R-:W-:Y:S01]  /*0960*/  FFMA R16, R31, R16, R10 ;  /* 0x000000101f107223 */ /* 0x000fe2000000000a */
[CC--:B------:R-:W-:Y:S01]  /*0970*/  FFMA R10, R26.reuse, R17.reuse, R49 ;  /* 0x000000111a0a7223 */ /* 0x0c0fe20000000031 */
[CC--:B------:R-:W-:Y:S01]  /*0980*/  FFMA R49, R29.reuse, R17.reuse, R6 ;  /* 0x000000111d317223 */ /* 0x0c0fe20000000006 */
[-C--:B------:R-:W-:Y:S01]  /*0990*/  FFMA R6, R26, R18.reuse, R50 ;  /* 0x000000121a067223 */ /* 0x080fe20000000032 */
[-C--:B------:R-:W-:Y:S01]  /*09a0*/  FFMA R50, R29, R18.reuse, R0 ;  /* 0x000000121d327223 */ /* 0x080fe20000000000 */
[----:B------:R-:W-:Y:S01]  /*09b0*/  LEA R0, R74, UR7, 0x2 ;  /* 0x000000074a007c11 */ /* 0x000fe2000f8e10ff */
[-C--:B------:R-:W-:Y:S01]  /*09c0*/  FFMA R109, R24, R17.reuse, R53 ;  /* 0x00000011186d7223 */ /* 0x080fe20000000035 */
[----:B------:R-:W-:Y:S01]  /*09d0*/  LEA R3, R72, UR8, 0x2 ;  /* 0x0000000848037c11 */ /* 0x000fe2000f8e10ff */
[-C--:B------:R-:W-:Y:S01]  /*09e0*/  FFMA R61, R25, R17.reuse, R61 ;  /* 0x00000011193d7223 */ /* 0x080fe2000000003d */
[-C--:B------:R-:W-:Y:S01]  /*09f0*/  FFMA R104, R27, R17.reuse, R104 ;  /* 0x000000111b687223 */ /* 0x080fe20000000068 */
[-C--:B------:R-:W-:Y:S01]  /*0a00*/  FFMA R99, R28, R17.reuse, R99 ;  /* 0x000000111c637223 */ /* 0x080fe20000000063 */
[-C--:B------:R-:W-:Y:S01]  /*0a10*/  FFMA R53, R30, R17.reuse, R14 ;  /* 0x000000111e357223 */ /* 0x080fe2000000000e */
[----:B------:R-:W-:Y:S01]  /*0a20*/  FFMA R17, R31, R17, R9 ;  /* 0x000000111f117223 */ /* 0x000fe20000000009 */
[-C--:B------:R-:W-:Y:S01]  /*0a30*/  FFMA R110, R24, R18.reuse, R54 ;  /* 0x00000012186e7223 */ /* 0x080fe20000000036 */
[-C--:B------:R-:W-:Y:S01]  /*0a40*/  FFMA R9, R25, R18.reuse, R62 ;  /* 0x0000001219097223 */ /* 0x080fe2000000003e */
[CC--:B------:R-:W-:Y:S01]  /*0a50*/  FFMA R54, R30.reuse, R18.reuse, R13 ;  /* 0x000000121e367223 */ /* 0x0c0fe2000000000d */
[----:B------:R-:W-:Y:S01]  /*0a60*/  LDS.128 R32, [R0+0x200] ;  /* 0x0002000000207984 */ /* 0x000fe20000000c00 */
[-C--:B------:R-:W-:Y:S01]  /*0a70*/  FFMA R62, R30, R19.reuse, R12 ;  /* 0x000000131e3e7223 */ /* 0x080fe2000000000c */
[-C--:B------:R-:W-:Y:S01]  /*0a80*/  FFMA R103, R27, R18.reuse, R103 ;  /* 0x000000121b677223 */ /* 0x080fe20000000067 */
[-C--:B------:R-:W-:Y:S01]  /*0a90*/  FFMA R98, R28, R18.reuse, R98 ;  /* 0x000000121c627223 */ /* 0x080fe20000000062 */
[----:B------:R-:W0:Y:S01]  /*0aa0*/  LDS.128 R36, [R3+0x200] ;  /* 0x0002000003247984 */ /* 0x000e220000000c00 */
[----:B------:R-:W-:Y:S01]  /*0ab0*/  FFMA R18, R31, R18, R8 ;  /* 0x000000121f127223 */ /* 0x000fe20000000008 */
[CC--:B------:R-:W-:Y:S01]  /*0ac0*/  FFMA R111, R25.reuse, R19.reuse, R63 ;  /* 0x00000013196f7223 */ /* 0x0c0fe2000000003f */
[-C--:B----4-:R-:W-:Y:S01]  /*0ad0*/  FFMA R67, R24, R22.reuse, R67 ;  /* 0x0000001618437223 */ /* 0x090fe20000000043 */
[----:B------:R-:W1:Y:S01]  /*0ae0*/  LDS.128 R40, [R0+0x210] ;  /* 0x0002100000287984 */ /* 0x000e620000000c00 */
[-C--:B------:R-:W-:Y:S01]  /*0af0*/  FFMA R58, R25, R22.reuse, R58 ;  /* 0x00000016193a7223 */ /* 0x080fe2000000003a */
[-C--:B------:R-:W-:Y:S01]  /*0b00*/  FFMA R68, R26, R22.reuse, R68 ;  /* 0x000000161a447223 */ /* 0x080fe20000000044 */
[-C--:B------:R-:W-:Y:S01]  /*0b10*/  FFMA R95, R27, R22.reuse, R95 ;  /* 0x000000161b5f7223 */ /* 0x080fe2000000005f */
[----:B------:R-:W2:Y:S01]  /*0b20*/  LDS.128 R12, [R3+0x210] ;  /* 0x00021000030c7984 */ /* 0x000ea20000000c00 */
[-C--:B------:R-:W-:Y:S01]  /*0b30*/  FFMA R85, R28, R22.reuse, R85 ;  /* 0x000000161c557223 */ /* 0x080fe20000000055 */
[-C--:B------:R-:W-:Y:S01]  /*0b40*/  FFMA R88, R29, R22.reuse, R88 ;  /* 0x000000161d587223 */ /* 0x080fe20000000058 */
[-C--:B------:R-:W-:Y:S01]  /*0b50*/  FFMA R87, R30, R22.reuse, R87 ;  /* 0x000000161e577223 */ /* 0x080fe20000000057 */
[----:B------:R-:W-:Y:S01]  /*0b60*/  FFMA R89, R31, R22, R89 ;  /* 0x000000161f597223 */ /* 0x000fe20000000059 */
[-C--:B------:R-:W-:Y:S01]  /*0b70*/  FFMA R112, R24, R19.reuse, R55 ;  /* 0x0000001318707223 */ /* 0x080fe20000000037 */
[----:B------:R-:W-:Y:S01]  /*0b80*/  FFMA R8, R26, R19, R51 ;  /* 0x000000131a087223 */ /* 0x000fe20000000033 */
[-C--:B------:R-:W-:Y:S01]  /*0b90*/  FFMA R46, R24, R20.reuse, R46 ;  /* 0x00000014182e7223 */ /* 0x080fe2000000002e */
[-C--:B------:R-:W-:Y:S01]  /*0ba0*/  FFMA R56, R25, R20.reuse, R56 ;  /* 0x0000001419387223 */ /* 0x080fe20000000038 */
[-C--:B------:R-:W-:Y:S01]  /*0bb0*/  FFMA R64, R26, R20.reuse, R64 ;  /* 0x000000141a407223 */ /* 0x080fe20000000040 */
[-C--:B------:R-:W-:Y:S01]  /*0bc0*/  FFMA R93, R27, R20.reuse, R93 ;  /* 0x000000141b5d7223 */ /* 0x080fe2000000005d */
[-C--:B------:R-:W-:Y:S01]  /*0bd0*/  FFMA R2, R28, R20.reuse, R2 ;  /* 0x000000141c027223 */ /* 0x080fe20000000002 */
[-C--:B------:R-:W-:Y:S01]  /*0be0*/  FFMA R80, R29, R20.reuse, R80 ;  /* 0x000000141d507223 */ /* 0x080fe20000000050 */
[-C--:B------:R-:W-:Y:S01]  /*0bf0*/  FFMA R63, R30, R20.reuse, R11 ;  /* 0x000000141e3f7223 */ /* 0x080fe2000000000b */
[----:B------:R-:W-:Y:S01]  /*0c00*/  FFMA R82, R31, R20, R82 ;  /* 0x000000141f527223 */ /* 0x000fe20000000052 */
[C---:B------:R-:W-:Y:S01]  /*0c10*/  FFMA R57, R25.reuse, R21, R57 ;  /* 0x0000001519397223 */ /* 0x040fe20000000039 */
[----:B------:R-:W-:Y:S01]  /*0c20*/  FFMA R22, R25, R23, R59 ;  /* 0x0000001719167223 */ /* 0x000fe2000000003b */
[-C--:B------:R-:W-:Y:S01]  /*0c30*/  FFMA R97, R27, R19.reuse, R97 ;  /* 0x000000131b617223 */ /* 0x080fe20000000061 */
[-C--:B------:R-:W-:Y:S01]  /*0c40*/  FFMA R51, R28, R19.reuse, R5 ;  /* 0x000000131c337223 */ /* 0x080fe20000000005 */
[----:B------:R-:W-:Y:S01]  /*0c50*/  FFMA R55, R29, R19, R4 ;  /* 0x000000131d377223 */ /* 0x000fe20000000004 */
[C---:B------:R-:W-:Y:S01]  /*0c60*/  FFMA R20, R24.reuse, R23, R47 ;  /* 0x0000001718147223 */ /* 0x040fe2000000002f */
[----:B------:R-:W-:Y:S01]  /*0c70*/  FFMA R19, R31, R19, R7 ;  /* 0x000000131f137223 */ /* 0x000fe20000000007 */
[-C--:B------:R-:W-:Y:S01]  /*0c80*/  FFMA R66, R24, R21.reuse, R66 ;  /* 0x0000001518427223 */ /* 0x080fe20000000042 */
[C---:B------:R-:W-:Y:S01]  /*0c90*/  FFMA R65, R26.reuse, R21, R65 ;  /* 0x000000151a417223 */ /* 0x040fe20000000041 */
[----:B------:R-:W-:Y:S01]  /*0ca0*/  FFMA R4, R26, R23, R102 ;  /* 0x000000171a047223 */ /* 0x000fe20000000066 */
[CC--:B------:R-:W-:Y:S01]  /*0cb0*/  FFMA R94, R27.reuse, R21.reuse, R94 ;  /* 0x000000151b5e7223 */ /* 0x0c0fe2000000005e */
[C---:B------:R-:W-:Y:S01]  /*0cc0*/  FFMA R81, R28.reuse, R21, R81 ;  /* 0x000000151c517223 */ /* 0x040fe20000000051 */
[-C--:B------:R-:W-:Y:S01]  /*0cd0*/  FFMA R102, R27, R23.reuse, R101 ;  /* 0x000000171b667223 */ /* 0x080fe20000000065 */
[----:B------:R-:W-:Y:S01]  /*0ce0*/  FFMA R91, R28, R23, R91 ;  /* 0x000000171c5b7223 */ /* 0x000fe2000000005b */
[C---:B------:R-:W-:Y:S01]  /*0cf0*/  FFMA R86, R31.reuse, R21, R86 ;  /* 0x000000151f567223 */ /* 0x040fe20000000056 */
[----:B------:R-:W-:Y:S01]  /*0d00*/  FFMA R96, R31, R23, R96 ;  /* 0x000000171f607223 */ /* 0x000fe20000000060 */
[----:B------:R-:W-:Y:S01]  /*0d10*/  FFMA R84, R29, R21, R84 ;  /* 0x000000151d547223 */ /* 0x000fe20000000054 */
[-C--:B0-----:R-:W-:Y:S01]  /*0d20*/  FFMA R27, R34, R36.reuse, R110 ;  /* 0x00000024221b7223 */ /* 0x081fe2000000006e */
[-C--:B------:R-:W-:Y:S01]  /*0d30*/  FFMA R24, R35, R36.reuse, R112 ;  /* 0x0000002423187223 */ /* 0x080fe20000000070 */
[-C--:B------:R-:W-:Y:S01]  /*0d40*/  FFMA R101, R32, R37.reuse, R77 ;  /* 0x0000002520657223 */ /* 0x080fe2000000004d */
[-C--:B------:R-:W-:Y:S01]  /*0d50*/  FFMA R61, R33, R37.reuse, R61 ;  /* 0x00000025213d7223 */ /* 0x080fe2000000003d */
[-C--:B------:R-:W-:Y:S01]  /*0d60*/  FFMA R28, R34, R37.reuse, R9 ;  /* 0x00000025221c7223 */ /* 0x080fe20000000009 */
[-C--:B------:R-:W-:Y:S01]  /*0d70*/  FFMA R25, R35, R37.reuse, R111 ;  /* 0x0000002523197223 */ /* 0x080fe2000000006f */
[-C--:B-1----:R-:W-:Y:S01]  /*0d80*/  FFMA R56, R40, R37.reuse, R56 ;  /* 0x0000002528387223 */ /* 0x082fe20000000038 */
[-C--:B------:R-:W-:Y:S01]  /*0d90*/  FFMA R57, R41, R37.reuse, R57 ;  /* 0x0000002529397223 */ /* 0x080fe20000000039 */
[-C--:B------:R-:W-:Y:S01]  /*0da0*/  FFMA R58, R42, R37.reuse, R58 ;  /* 0x000000252a3a7223 */ /* 0x080fe2000000003a */
[----:B------:R-:W-:Y:S01]  /*0db0*/  FFMA R59, R43, R37, R22 ;  /* 0x000000252b3b7223 */ /* 0x000fe20000000016 */
[----:B------:R-:W-:Y:S01]  /*0dc0*/  FFMA R90, R29, R23, R90 ;  /* 0x000000171d5a7223 */ /* 0x000fe2000000005a */
[CC--:B------:R-:W-:Y:S01]  /*0dd0*/  FFMA R108, R32.reuse, R36.reuse, R108 ;  /* 0x00000024206c7223 */ /* 0x0c0fe2000000006c */
[C---:B------:R-:W-:Y:S01]  /*0de0*/  FFMA R109, R33.reuse, R36, R109 ;  /* 0x00000024216d7223 */ /* 0x040fe2000000006d */
[CC--:B------:R-:W-:Y:S01]  /*0df0*/  FFMA R37, R32.reuse, R38.reuse, R60 ;  /* 0x0000002620257223 */ /* 0x0c0fe2000000003c */
[C---:B------:R-:W-:Y:S01]  /*0e00*/  FFMA R31, R33.reuse, R38, R10 ;  /* 0x00000026211f7223 */ /* 0x040fe2000000000a */
[CC--:B------:R-:W-:Y:S01]  /*0e10*/  FFMA R105, R32.reuse, R39.reuse, R105 ;  /* 0x0000002720697223 */ /* 0x0c0fe20000000069 */
[C---:B------:R-:W-:Y:S01]  /*0e20*/  FFMA R104, R33.reuse, R39, R104 ;  /* 0x0000002721687223 */ /* 0x040fe20000000068 */
[C---:B--2---:R-:W-:Y:S01]  /*0e30*/  FFMA R100, R32.reuse, R12, R100 ;  /* 0x0000000c20647223 */ /* 0x044fe20000000064 */
[C---:B------:R-:W-:Y:S01]  /*0e40*/  FFMA R115, R32.reuse, R13, R48 ;  /* 0x0000000d20737223 */ /* 0x040fe20000000030 */
[C---:B------:R-:W-:Y:S01]  /*0e50*/  FFMA R113, R32.reuse, R14, R52 ;  /* 0x0000000e20717223 */ /* 0x040fe20000000034 */
[----:B------:R-:W-:Y:S01]  /*0e60*/  FFMA R114, R32, R15, R16 ;  /* 0x0000000f20727223 */ /* 0x000fe20000000010 */
[C---:B------:R-:W-:Y:S01]  /*0e70*/  FFMA R99, R33.reuse, R12, R99 ;  /* 0x0000000c21637223 */ /* 0x040fe20000000063 */
[C---:B------:R-:W-:Y:S01]  /*0e80*/  FFMA R112, R33.reuse, R13, R49 ;  /* 0x0000000d21707223 */ /* 0x040fe20000000031 */
[C---:B------:R-:W-:Y:S01]  /*0e90*/  FFMA R110, R33.reuse, R14, R53 ;  /* 0x0000000e216e7223 */ /* 0x040fe20000000035 */
[----:B------:R-:W-:Y:S01]  /*0ea0*/  FFMA R111, R33, R15, R17 ;  /* 0x0000000f216f7223 */ /* 0x000fe20000000011 */
[C---:B------:R-:W-:Y:S01]  /*0eb0*/  FFMA R83, R30.reuse, R21, R83 ;  /* 0x000000151e537223 */ /* 0x040fe20000000053 */
[----:B------:R-:W-:Y:S01]  /*0ec0*/  FFMA R92, R30, R23, R92 ;  /* 0x000000171e5c7223 */ /* 0x000fe2000000005c */
[-C--:B------:R-:W-:Y:S01]  /*0ed0*/  FFMA R46, R40, R36.reuse, R46 ;  /* 0x00000024282e7223 */ /* 0x080fe2000000002e */
[-C--:B------:R-:W-:Y:S01]  /*0ee0*/  FFMA R66, R41, R36.reuse, R66 ;  /* 0x0000002429427223 */ /* 0x080fe20000000042 */
[-C--:B------:R-:W-:Y:S01]  /*0ef0*/  FFMA R67, R42, R36.reuse, R67 ;  /* 0x000000242a437223 */ /* 0x080fe20000000043 */
[----:B------:R-:W-:Y:S01]  /*0f00*/  FFMA R47, R43, R36, R20 ;  /* 0x000000242b2f7223 */ /* 0x000fe20000000014 */
[-C--:B------:R-:W-:Y:S01]  /*0f10*/  FFMA R29, R34, R38.reuse, R6 ;  /* 0x00000026221d7223 */ /* 0x080fe20000000006 */
[-C--:B------:R-:W-:Y:S01]  /*0f20*/  FFMA R26, R35, R38.reuse, R8 ;  /* 0x00000026231a7223 */ /* 0x080fe20000000008 */
[-C--:B------:R-:W-:Y:S01]  /*0f30*/  FFMA R64, R40, R38.reuse, R64 ;  /* 0x0000002628407223 */ /* 0x080fe20000000040 */
[-C--:B------:R-:W-:Y:S01]  /*0f40*/  FFMA R65, R41, R38.reuse, R65 ;  /* 0x0000002629417223 */ /* 0x080fe20000000041 */
[----:B------:R-:W-:Y:S01]  /*0f50*/  FFMA R68, R42, R38, R68 ;  /* 0x000000262a447223 */ /* 0x000fe20000000044 */
[C---:B------:R-:W-:Y:S01]  /*0f60*/  FFMA R103, R34.reuse, R39, R103 ;  /* 0x0000002722677223 */ /* 0x040fe20000000067 */
[C---:B------:R-:W-:Y:S01]  /*0f70*/  FFMA R98, R34.reuse, R12, R98 ;  /* 0x0000000c22627223 */ /* 0x040fe20000000062 */
[C---:B------:R-:W-:Y:S01]  /*0f80*/  FFMA R33, R34.reuse, R13, R50 ;  /* 0x0000000d22217223 */ /* 0x040fe20000000032 */
[C---:B------:R-:W-:Y:S01]  /*0f90*/  FFMA R32, R34.reuse, R14, R54 ;  /* 0x0000000e22207223 */ /* 0x040fe20000000036 */
[----:B------:R-:W-:Y:S01]  /*0fa0*/  FFMA R38, R43, R38, R4 ;  /* 0x000000262b267223 */ /* 0x000fe20000000004 */
[----:B------:R-:W-:Y:S01]  /*0fb0*/  LDS.128 R8, [R0+0x400] ;  /* 0x0004000000087984 */ /* 0x000fe20000000c00 */
[-C--:B------:R-:W-:Y:S01]  /*0fc0*/  FFMA R34, R34, R15.reuse, R18 ;  /* 0x0000000f22227223 */ /* 0x080fe20000000012 */
[C---:B------:R-:W-:Y:S01]  /*0fd0*/  FFMA R36, R35.reuse, R15, R19 ;  /* 0x0000000f23247223 */ /* 0x040fe20000000013 */
[-C--:B------:R-:W-:Y:S01]  /*0fe0*/  FFMA R97, R35, R39.reuse, R97 ;  /* 0x0000002723617223 */ /* 0x080fe20000000061 */
[----:B------:R-:W0:Y:S01]  /*0ff0*/  LDS.128 R20, [R3+0x400] ;  /* 0x0004000003147984 */ /* 0x000e220000000c00 */
[-C--:B------:R-:W-:Y:S01]  /*1000*/  FFMA R93, R40, R39.reuse, R93 ;  /* 0x00000027285d7223 */ /* 0x080fe2000000005d */
[-C--:B------:R-:W-:Y:S01]  /*1010*/  FFMA R94, R41, R39.reuse, R94 ;  /* 0x00000027295e7223 */ /* 0x080fe2000000005e */
[-C--:B------:R-:W-:Y:S01]  /*1020*/  FFMA R95, R42, R39.reuse, R95 ;  /* 0x000000272a5f7223 */ /* 0x080fe2000000005f */
[----:B------:R-:W-:Y:S01]  /*1030*/  LDS.128 R4, [R3+0x410] ;  /* 0x0004100003047984 */ /* 0x000fe20000000c00 */
[----:B------:R-:W-:Y:S01]  /*1040*/  FFMA R39, R43, R39, R102 ;  /* 0x000000272b277223 */ /* 0x000fe20000000066 */
[C---:B------:R-:W-:Y:S01]  /*1050*/  FFMA R2, R40.reuse, R12, R2 ;  /* 0x0000000c28027223 */ /* 0x040fe20000000002 */
[C---:B------:R-:W-:Y:S01]  /*1060*/  FFMA R80, R40.reuse, R13, R80 ;  /* 0x0000000d28507223 */ /* 0x040fe20000000050 */
[----:B------:R-:W1:Y:S01]  /*1070*/  LDS.128 R16, [R0+0x410] ;  /* 0x0004100000107984 */ /* 0x000e620000000c00 */
[C---:B------:R-:W-:Y:S01]  /*1080*/  FFMA R77, R40.reuse, R14, R63 ;  /* 0x0000000e284d7223 */ /* 0x040fe2000000003f */
[----:B------:R-:W-:Y:S01]  /*1090*/  FFMA R82, R40, R15, R82 ;  /* 0x0000000f28527223 */ /* 0x000fe20000000052 */
[C---:B------:R-:W-:Y:S01]  /*10a0*/  FFMA R81, R41.reuse, R12, R81 ;  /* 0x0000000c29517223 */ /* 0x040fe20000000051 */
        /* <DEDUP_REMOVED lines=11> */
[----:B------:R-:W-:-:S04]  /*1160*/  IMAD.WIDE R78, R45, 0x4, R78 ;  /* 0x000000042d4e7825 */ /* 0x000fc800078e024e */
[C---:B------:R-:W-:Y:S01]  /*1170*/  FFMA R118, R35.reuse, R12, R51 ;  /* 0x0000000c23767223 */ /* 0x040fe20000000033 */
[C---:B------:R-:W-:Y:S01]  /*1180*/  FFMA R117, R35.reuse, R13, R55 ;  /* 0x0000000d23757223 */ /* 0x040fe20000000037 */
[----:B------:R-:W-:Y:S01]  /*1190*/  FFMA R30, R35, R14, R62 ;  /* 0x0000000e231e7223 */ /* 0x000fe2000000003e */
[----:B------:R-:W-:Y:S01]  /*11a0*/  IMAD.WIDE R106, R76, 0x4, R106 ;  /* 0x000000044c6a7825 */ /* 0x000fe200078e026a */
[----:B------:R-:W-:Y:S03]  /*11b0*/  LDS.128 R12, [R3+0x600] ;  /* 0x00060000030c7984 */ /* 0x000fe60000000c00 */
[CC--:B0-----:R-:W-:Y:S01]  /*11c0*/  FFMA R53, R9.reuse, R20.reuse, R109 ;  /* 0x0000001409357223 */ /* 0x0c1fe2000000006d */
[C---:B------:R-:W-:Y:S01]  /*11d0*/  FFMA R52, R8.reuse, R20, R108 ;  /* 0x0000001408347223 */ /* 0x040fe2000000006c */
[C---:B------:R-:W-:Y:S01]  /*11e0*/  FFMA R60, R8.reuse, R21, R101 ;  /* 0x00000015083c7223 */ /* 0x040fe20000000065 */
[CC--:B------:R-:W-:Y:S01]  /*11f0*/  FFMA R48, R8.reuse, R22.reuse, R37 ;  /* 0x0000001608307223 */ /* 0x0c0fe20000000025 */
[----:B------:R-:W-:Y:S01]  /*1200*/  FFMA R105, R8, R23, R105 ;  /* 0x0000001708697223 */ /* 0x000fe20000000069 */
        /* <DEDUP_REMOVED lines=11> */
[C---:B-1----:R-:W-:Y:S01]  /*12c0*/  FFMA R46, R16.reuse, R20, R46 ;  /* 0x00000014102e7223 */ /* 0x042fe2000000002e */
[C---:B------:R-:W-:Y:S01]  /*12d0*/  FFMA R56, R16.reuse, R21, R56 ;  /* 0x0000001510387223 */ /* 0x040fe20000000038 */
[C---:B------:R-:W-:Y:S01]  /*12e0*/  FFMA R64, R16.reuse, R22, R64 ;  /* 0x0000001610407223 */ /* 0x040fe20000000040 */
[C---:B------:R-:W-:Y:S01]  /*12f0*/  FFMA R93, R16.reuse, R23, R93 ;  /* 0x00000017105d7223 */ /* 0x040fe2000000005d */
[C---:B------:R-:W-:Y:S01]  /*1300*/  FFMA R2, R16.reuse, R4, R2 ;  /* 0x0000000410027223 */ /* 0x040fe20000000002 */
[C---:B------:R-:W-:Y:S01]  /*1310*/  FFMA R80, R16.reuse, R5, R80 ;  /* 0x0000000510507223 */ /* 0x040fe20000000050 */
[C---:B------:R-:W-:Y:S01]  /*1320*/  FFMA R77, R16.reuse, R6, R77 ;  /* 0x00000006104d7223 */ /* 0x040fe2000000004d */
[----:B------:R-:W-:Y:S01]  /*1330*/  FFMA R82, R16, R7, R82 ;  /* 0x0000000710527223 */ /* 0x000fe20000000052 */
[C---:B------:R-:W-:Y:S01]  /*1340*/  FFMA R66, R17.reuse, R20, R66 ;  /* 0x0000001411427223 */ /* 0x040fe20000000042 */
        /* <DEDUP_REMOVED lines=23> */
[----:B------:R-:W2:Y:S01]  /*14c0*/  LDG.E.128 R20, desc[UR10][R78.64] ;  /* 0x0000000a4e147981 */ /* 0x000ea2000c1e1d00 */
[C---:B------:R-:W-:Y:S01]  /*14d0*/  FFMA R116, R8.reuse, R4, R100 ;  /* 0x0000000408747223 */ /* 0x040fe20000000064 */
[C---:B------:R-:W-:Y:S01]  /*14e0*/  FFMA R115, R8.reuse, R5, R115 ;  /* 0x0000000508737223 */ /* 0x040fe20000000073 */
[C---:B------:R-:W-:Y:S01]  /*14f0*/  FFMA R113, R8.reuse, R6, R113 ;  /* 0x0000000608717223 */ /* 0x040fe20000000071 */
[----:B------:R-:W3:Y:S01]  /*1500*/  LDG.E.128 R16, desc[UR10][R106.64] ;  /* 0x0000000a6a107981 */ /* 0x000ee2000c1e1d00 */
        /* <DEDUP_REMOVED lines=13> */
[----:B------:R-:W0:Y:S04]  /*15e0*/  LDS.128 R32, [R0+0x600] ;  /* 0x0006000000207984 */ /* 0x000e280000000c00 */
[----:B------:R-:W1:Y:S04]  /*15f0*/  LDS.128 R8, [R3+0x610] ;  /* 0x0006100003087984 */ /* 0x000e680000000c00 */
[----:B------:R-:W4:Y:S04]  /*1600*/  LDS.128 R24, [R0+0x610] ;  /* 0x0006100000187984 */ /* 0x000f280000000c00 */
[----:B------:R-:W-:Y:S04]  /*1610*/  LDS.128 R36, [R0+0x800] ;  /* 0x0008000000247984 */ /* 0x000fe80000000c00 */
[----:B------:R-:W5:Y:S04]  /*1620*/  LDS.128 R4, [R3+0x810] ;  /* 0x0008100003047984 */ /* 0x000f680000000c00 */
[----:B------:R-:W-:Y:S01]  /*1630*/  LDS.128 R100, [R3+0xc00] ;  /* 0x000c000003647984 */ /* 0x000fe20000000c00 */
[C---:B0-----:R-:W-:Y:S01]  /*1640*/  FFMA R52, R32.reuse, R12, R52 ;  /* 0x0000000c20347223 */ /* 0x041fe20000000034 */
[C---:B------:R-:W-:Y:S01]  /*1650*/  FFMA R60, R32.reuse, R13, R60 ;  /* 0x0000000d203c7223 */ /* 0x040fe2000000003c */
[C---:B------:R-:W-:Y:S01]  /*1660*/  FFMA R48, R32.reuse, R14, R48 ;  /* 0x0000000e20307223 */ /* 0x040fe20000000030 */
[C---:B------:R-:W-:Y:S01]  /*1670*/  FFMA R105, R32.reuse, R15, R105 ;  /* 0x0000000f20697223 */ /* 0x040fe20000000069 */
[C---:B-1----:R-:W-:Y:S01]  /*1680*/  FFMA R116, R32.reuse, R8, R116 ;  /* 0x0000000820747223 */ /* 0x042fe20000000074 */
        /* <DEDUP_REMOVED lines=12> */
[----:B------:R-:W0:Y:S01]  /*1750*/  LDS.128 R28, [R3+0x800] ;  /* 0x00080000031c7984 */ /* 0x000e220000000c00 */
[C---:B------:R-:W-:Y:S01]  /*1760*/  FFMA R61, R33.reuse, R13, R61 ;  /* 0x0000000d213d7223 */ /* 0x040fe2000000003d */
[C---:B------:R-:W-:Y:S01]  /*1770*/  FFMA R49, R33.reuse, R14, R49 ;  /* 0x0000000e21317223 */ /* 0x040fe20000000031 */
[----:B------:R-:W-:Y:S01]  /*1780*/  FFMA R104, R33, R15, R104 ;  /* 0x0000000f21687223 */ /* 0x000fe20000000068 */
[C---:B------:R-:W-:Y:S01]  /*1790*/  FFMA R55, R35.reuse, R12, R55 ;  /* 0x0000000c23377223 */ /* 0x040fe20000000037 */
[C---:B------:R-:W-:Y:S01]  /*17a0*/  FFMA R63, R35.reuse, R13, R63 ;  /* 0x0000000d233f7223 */ /* 0x040fe2000000003f */
[C---:B------:R-:W-:Y:S01]  /*17b0*/  FFMA R51, R35.reuse, R14, R51 ;  /* 0x0000000e23337223 */ /* 0x040fe20000000033 */
[----:B------:R-:W-:Y:S01]  /*17c0*/  FFMA R97, R35, R15, R97 ;  /* 0x0000000f23617223 */ /* 0x000fe20000000061 */
[C---:B----4-:R-:W-:Y:S01]  /*17d0*/  FFMA R46, R24.reuse, R12, R46 ;  /* 0x0000000c182e7223 */ /* 0x050fe2000000002e */
        /* <DEDUP_REMOVED lines=14> */
[----:B------:R-:W-:-:S02]  /*18c0*/  FFMA R40, R27, R15, R40 ;  /* 0x0000000f1b287223 */ /* 0x000fc40000000028 */
[----:B------:R-:W1:Y:S01]  /*18d0*/  LDS.128 R12, [R0+0x810] ;  /* 0x00081000000c7984 */ /* 0x000e620000000c00 */
[C---:B-----5:R-:W-:Y:S01]  /*18e0*/  FFMA R116, R36.reuse, R4, R116 ;  /* 0x0000000424747223 */ /* 0x060fe20000000074 */
[C---:B------:R-:W-:Y:S01]  /*18f0*/  FFMA R115, R36.reuse, R5, R115 ;  /* 0x0000000524737223 */ /* 0x040fe20000000073 */
[C---:B------:R-:W-:Y:S01]  /*1900*/  FFMA R113, R36.reuse, R6, R113 ;  /* 0x0000000624717223 */ /* 0x040fe20000000071 */
[----:B------:R-:W-:Y:S01]  /*1910*/  FFMA R114, R36, R7, R114 ;  /* 0x0000000724727223 */ /* 0x000fe20000000072 */
        /* <DEDUP_REMOVED lines=9> */
[C---:B0-----:R-:W-:Y:S01]  /*19b0*/  FFMA R52, R36.reuse, R28, R52 ;  /* 0x0000001c24347223 */ /* 0x041fe20000000034 */
[C---:B------:R-:W-:Y:S01]  /*19c0*/  FFMA R60, R36.reuse, R29, R60 ;  /* 0x0000001d243c7223 */ /* 0x040fe2000000003c */
[C---:B------:R-:W-:Y:S01]  /*19d0*/  FFMA R48, R36.reuse, R30, R48 ;  /* 0x0000001e24307223 */ /* 0x040fe20000000030 */
[----:B------:R-:W-:Y:S01]  /*19e0*/  FFMA R105, R36, R31, R105 ;  /* 0x0000001f24697223 */ /* 0x000fe20000000069 */
[C---:B------:R-:W-:Y:S01]  /*19f0*/  FFMA R54, R38.reuse, R28, R54 ;  /* 0x0000001c26367223 */ /* 0x040fe20000000036 */
[C---:B------:R-:W-:Y:S01]  /*1a00*/  FFMA R62, R38.reuse, R29, R62 ;  /* 0x0000001d263e7223 */ /* 0x040fe2000000003e */
[C---:B------:R-:W-:Y:S01]  /*1a10*/  FFMA R50, R38.reuse, R30, R50 ;  /* 0x0000001e26327223 */ /* 0x040fe20000000032 */
[C---:B------:R-:W-:Y:S01]  /*1a20*/  FFMA R109, R38.reuse, R31, R109 ;  /* 0x0000001f266d7223 */ /* 0x040fe2000000006d */
[----:B------:R-:W-:Y:S01]  /*1a30*/  FFMA R36, R38, R6, R32 ;  /* 0x0000000626247223 */ /* 0x000fe20000000020 */
        /* <DEDUP_REMOVED lines=42> */
[----:B------:R-:W-:Y:S04]  /*1ce0*/  LDS.128 R32, [R0+0xa00] ;  /* 0x000a000000207984 */ /* 0x000fe80000000c00 */
[----:B------:R-:W0:Y:S04]  /*1cf0*/  LDS.128 R8, [R3+0xa00] ;  /* 0x000a000003087984 */ /* 0x000e280000000c00 */
[----:B------:R-:W1:Y:S04]  /*1d00*/  LDS.128 R28, [R0+0xa10] ;  /* 0x000a1000001c7984 */ /* 0x000e680000000c00 */
[----:B------:R-:W4:Y:S01]  /*1d10*/  LDS.128 R24, [R3+0xa10] ;  /* 0x000a100003187984 */ /* 0x000f220000000c00 */
        /* <DEDUP_REMOVED lines=24> */
[----:B------:R-:W5:Y:S04]  /*1ea0*/  LDS.128 R12, [R0+0xc00] ;  /* 0x000c0000000c7984 */ /* 0x000f680000000c00 */
[----:B------:R-:W5:Y:S01]  /*1eb0*/  LDS.128 R4, [R3+0xc10] ;  /* 0x000c100003047984 */ /* 0x000f620000000c00 */
[C---:B0-----:R-:W-:Y:S01]  /*1ec0*/  FFMA R52, R32.reuse, R8, R52 ;  /* 0x0000000820347223 */ /* 0x041fe20000000034 */
        /* <DEDUP_REMOVED lines=31> */
[----:B------:R-:W0:Y:S01]  /*20c0*/  LDS.128 R8, [R0+0xc10] ;  /* 0x000c100000087984 */ /* 0x000e220000000c00 */
[C---:B----4-:R-:W-:Y:S01]  /*20d0*/  FFMA R116, R32.reuse, R24, R116 ;  /* 0x0000001820747223 */ /* 0x050fe20000000074 */
[C---:B------:R-:W-:Y:S01]  /*20e0*/  FFMA R115, R32.reuse, R25, R115 ;  /* 0x0000001920737223 */ /* 0x040fe20000000073 */
[C---:B------:R-:W-:Y:S01]  /*20f0*/  FFMA R113, R32.reuse, R26, R113 ;  /* 0x0000001a20717223 */ /* 0x040fe20000000071 */
[----:B------:R-:W-:Y:S01]  /*2100*/  FFMA R114, R32, R27, R114 ;  /* 0x0000001b20727223 */ /* 0x000fe20000000072 */
[C---:B------:R-:W-:Y:S01]  /*2110*/  FFMA R98, R34.reuse, R24, R98 ;  /* 0x0000001822627223 */ /* 0x040fe20000000062 */
[CC--:B------:R-:W-:Y:S01]  /*2120*/  FFMA R108, R34.reuse, R25.reuse, R108 ;  /* 0x00000019226c7223 */ /* 0x0c0fe2000000006c */
[C---:B------:R-:W-:Y:S01]  /*2130*/  FFMA R32, R34.reuse, R26, R36 ;  /* 0x0000001a22207223 */ /* 0x040fe20000000024 */
[C---:B------:R-:W-:Y:S01]  /*2140*/  FFMA R99, R33.reuse, R24, R99 ;  /* 0x0000001821637223 */ /* 0x040fe20000000063 */
[C---:B------:R-:W-:Y:S01]  /*2150*/  FFMA R112, R33.reuse, R25, R112 ;  /* 0x0000001921707223 */ /* 0x040fe20000000070 */
[C---:B------:R-:W-:Y:S01]  /*2160*/  FFMA R110, R33.reuse, R26, R110 ;  /* 0x0000001a216e7223 */ /* 0x040fe2000000006e */
[-C--:B------:R-:W-:Y:S01]  /*2170*/  FFMA R111, R33, R27.reuse, R111 ;  /* 0x0000001b216f7223 */ /* 0x080fe2000000006f */
[----:B------:R-:W-:Y:S01]  /*2180*/  FFMA R34, R34, R27, R38 ;  /* 0x0000001b22227223 */ /* 0x000fe20000000026 */
[C---:B------:R-:W-:Y:S01]  /*2190*/  FFMA R91, R31.reuse, R24, R91 ;  /* 0x000000181f5b7223 */ /* 0x040fe2000000005b */
[C---:B------:R-:W-:Y:S01]  /*21a0*/  FFMA R90, R31.reuse, R25, R90 ;  /* 0x000000191f5a7223 */ /* 0x040fe2000000005a */
[C---:B------:R-:W-:Y:S01]  /*21b0*/  FFMA R92, R31.reuse, R26, R92 ;  /* 0x0000001a1f5c7223 */ /* 0x040fe2000000005c */
[----:B------:R-:W-:Y:S01]  /*21c0*/  FFMA R96, R31, R27, R96 ;  /* 0x0000001b1f607223 */ /* 0x000fe20000000060 */
[C---:B-----5:R-:W-:Y:S01]  /*21d0*/  FFMA R53, R13.reuse, R100, R53 ;  /* 0x000000640d357223 */ /* 0x060fe20000000035 */
        /* <DEDUP_REMOVED lines=25> */
[----:B------:R-:W-:Y:S04]  /*2370*/  LDS.128 R36, [R3+0xe10] ;  /* 0x000e100003247984 */ /* 0x000fe80000000c00 */
[----:B------:R-:W-:Y:S04]  /*2380*/  LDS.128 R32, [R3+0xe00] ;  /* 0x000e000003207984 */ /* 0x000fe80000000c00 */
[----:B------:R-:W1:Y:S01]  /*2390*/  LDS.128 R24, [R0+0xe00] ;  /* 0x000e000000187984 */ /* 0x000e620000000c00 */
[----:B------:R-:W-:Y:S01]  /*23a0*/  ULOP3.LUT UR7, UR4, 0x1000, URZ, 0xc, !UPT ;  /* 0x0000100004077892 */ /* 0x000fe2000f8e0cff */
        /* <DEDUP_REMOVED lines=8> */
[CC--:B------:R-:W-:Y:S01]  /*2430*/  FFMA R62, R14.reuse, R101.reuse, R62 ;  /* 0x000000650e3e7223 */ /* 0x0c0fe2000000003e */
[-C--:B------:R-:W-:Y:S01]  /*2440*/  FFMA R50, R14, R102.reuse, R50 ;  /* 0x000000660e327223 */ /* 0x080fe20000000032 */
[CC--:B------:R-:W-:Y:S01]  /*2450*/  FFMA R63, R15.reuse, R101.reuse, R63 ;  /* 0x000000650f3f7223 */ /* 0x0c0fe2000000003f */
[-C--:B------:R-:W-:Y:S01]  /*2460*/  FFMA R51, R15, R102.reuse, R51 ;  /* 0x000000660f337223 */ /* 0x080fe20000000033 */
[CC--:B0-----:R-:W-:Y:S01]  /*2470*/  FFMA R56, R8.reuse, R101.reuse, R56 ;  /* 0x0000006508387223 */ /* 0x0c1fe20000000038 */
[-C--:B------:R-:W-:Y:S01]  /*2480*/  FFMA R64, R8, R102.reuse, R64 ;  /* 0x0000006608407223 */ /* 0x080fe20000000040 */
[CC--:B------:R-:W-:Y:S01]  /*2490*/  FFMA R57, R9.reuse, R101.reuse, R57 ;  /* 0x0000006509397223 */ /* 0x0c0fe20000000039 */
[-C--:B------:R-:W-:Y:S01]  /*24a0*/  FFMA R65, R9, R102.reuse, R65 ;  /* 0x0000006609417223 */ /* 0x080fe20000000041 */
[CC--:B------:R-:W-:Y:S01]  /*24b0*/  FFMA R58, R10.reuse, R101.reuse, R58 ;  /* 0x000000650a3a7223 */ /* 0x0c0fe2000000003a */
[----:B------:R-:W-:Y:S01]  /*24c0*/  FFMA R68, R10, R102, R68 ;  /* 0x000000660a447223 */ /* 0x000fe20000000044 */
[----:B------:R-:W-:Y:S01]  /*24d0*/  FFMA R59, R11, R101, R59 ;  /* 0x000000650b3b7223 */ /* 0x000fe2000000003b */
[C---:B------:R-:W-:Y:S01]  /*24e0*/  FFMA R12, R15.reuse, R6, R43 ;  /* 0x000000060f0c7223 */ /* 0x040fe2000000002b */
[----:B------:R-:W-:Y:S01]  /*24f0*/  FFMA R28, R15, R7, R42 ;  /* 0x000000070f1c7223 */ /* 0x000fe2000000002a */
[C---:B------:R-:W-:Y:S01]  /*2500*/  FFMA R102, R11.reuse, R102, R41 ;  /* 0x000000660b667223 */ /* 0x040fe20000000029 */
[----:B------:R-:W-:-:S02]  /*2510*/  FFMA R101, R11, R103, R40 ;  /* 0x000000670b657223 */ /* 0x000fc40000000028 */
[----:B------:R0:W4:Y:S04]  /*2520*/  LDS.128 R40, [R0+0xe10] ;  /* 0x000e100000287984 */ /* 0x0001280000000c00 */
[----:B--2---:R2:W-:Y:S04]  /*2530*/  STS.128 [R75+UR7+0x2000], R20 ;  /* 0x002000144b007988 */ /* 0x0045e80008000c07 */
[----:B---3--:R2:W-:Y:S01]  /*2540*/  STS.128 [R75+UR7], R16 ;  /* 0x000000104b007988 */ /* 0x0085e20008000c07 */
[----:B------:R-:W-:Y:S01]  /*2550*/  BAR.SYNC.DEFER_BLOCKING 0x0 ;  /* 0x0000000000007b1d */ /* 0x000fe20000010000 */
        /* <DEDUP_REMOVED lines=52> */
[C---:B0-----:R-:W-:Y:S01]  /*28a0*/  FFMA R0, R26.reuse, R37, R108 ;  /* 0x000000251a007223 */ /* 0x041fe2000000006c */
        /* <DEDUP_REMOVED lines=10> */
[----:B------:R2:W1:Y:S04]  /*2950*/  LDS.128 R16, [R73+UR7] ;  /* 0x0000000749107984 */ /* 0x0004680008000c00 */
[----:B------:R2:W0:Y:S04]  /*2960*/  LDS.128 R20, [R73+UR7+0x10] ;  /* 0x0000100749147984 */ /* 0x0004280008000c00 */
[----:B------:R2:W3:Y:S04]  /*2970*/  LDS.128 R24, [R71+UR7+0x2000] ;  /* 0x0020000747187984 */ /* 0x0004e80008000c00 */
[----:B------:R2:W0:Y:S01]  /*2980*/  LDS.128 R28, [R71+UR7+0x2010] ;  /* 0x00201007471c7984 */ /* 0x0004220008000c00 */
[----:B------:R-:W-:-:S04]  /*2990*/  UIADD3 UR5, UPT, UPT, UR5, 0x8, URZ ;  /* 0x0000000805057890 */ /* 0x000fc8000fffe0ff */
[----:B------:R-:W-:Y:S01]  /*29a0*/  UISETP.GE.AND UP0, UPT, UR5, UR9, UPT ;  /* 0x000000090500728c */ /* 0x000fe2000bf06270 */
[C---:B----4-:R-:W-:Y:S01]  /*29b0*/  FFMA R46, R40.reuse, R32, R46 ;  /* 0x00000020282e7223 */ /* 0x050fe2000000002e */
[----:B------:R-:W-:Y:S01]  /*29c0*/  UIADD3 UR7, UPT, UPT, UR6, UR7, URZ ;  /* 0x0000000706077290 */ /* 0x000fe2000fffe0ff */
        /* <DEDUP_REMOVED lines=31> */
[----:B------:R-:W-:-:S02]  /*2bc0*/  UIADD3 UR4, UPT, UPT, UR4, 0x1000, URZ ;  /* 0x0000100004047890 */ /* 0x000fc4000fffe0ff */
[----:B------:R-:W-:Y:S01]  /*2bd0*/  UIADD3 UR8, UPT, UPT, UR7, 0x2000, URZ ;  /* 0x0000200007087890 */ /* 0x000fe2000fffe0ff */
[----:B------:R-:W-:Y:S06]  /*2be0*/  BAR.SYNC.DEFER_BLOCKING 0x0 ;  /* 0x0000000000007b1d */ /* 0x000fec0000010000 */
[----:B0123--:R-:W-:Y:S05]  /*2bf0*/  BRA.U !UP0, `(.L_x_1) ;  /* 0xffffffdd083c7547 */ /* 0x00ffea000b83ffff */
.L_x_0:
[----:B------:R-:W1:Y:S01]  /*2c00*/  LDCU.128 UR4, c[0x0][0x3a0] ;  /* 0x00007400ff0477ac */ /* 0x000e620008000c00 */
[----:B------:R-:W-:Y:S02]  /*2c10*/  LEA R69, R69, R72, 0x7 ;  /* 0x0000004845457211 */ /* 0x000fe400078e38ff */
[----:B------:R-:W-:-:S03]  /*2c20*/  LEA R70, R70, R74, 0x7 ;  /* 0x0000004a46467211 */ /* 0x000fc600078e38ff */
[----:B------:R-:W-:-:S05]  /*2c30*/  IMAD R69, R69, R44, RZ ;  /* 0x0000002c45457224 */ /* 0x000fca00078e02ff */
[----:B------:R-:W-:-:S04]  /*2c40*/  IADD3 R70, P0, PT, R70, R69, RZ ;  /* 0x0000004546467210 */ /* 0x000fc80007f1e0ff */
[----:B------:R-:W-:Y:S02]  /*2c50*/  LEA.HI.X.SX32 R69, R69, RZ, 0x1, P0 ;  /* 0x000000ff45457211 */ /* 0x000fe400000f0eff */
[----:B-1----:R-:W-:-:S04]  /*2c60*/  LEA R120, P0, R70, UR4, 0x2 ;  /* 0x0000000446787c11 */ /* 0x002fc8000f8010ff */
[----:B------:R-:W-:-:S03]  /*2c70*/  LEA.HI.X R121, R70, UR5, R69, 0x2, P0 ;  /* 0x0000000546797c11 */ /* 0x000fc600080f1445 */
[C---:B------:R-:W-:Y:S02]  /*2c80*/  IMAD.WIDE R118, R44.reuse, 0x4, R120 ;  /* 0x000000042c767825 */ /* 0x040fe400078e0278 */
[----:B----4-:R-:W2:Y:S04]  /*2c90*/  LDG.E.128 R20, desc[UR10][R120.64+0x10] ;  /* 0x0000100a78147981 */ /* 0x010ea8000c1e1d00 */
[----:B---3--:R-:W3:Y:S01]  /*2ca0*/  LDG.E.128 R16, desc[UR10][R120.64] ;  /* 0x0000000a78107981 */ /* 0x008ee2000c1e1d00 */
[----:B------:R-:W-:-:S03]  /*2cb0*/  IMAD.WIDE R108, R44, 0x4, R118 ;  /* 0x000000042c6c7825 */ /* 0x000fc600078e0276 */
[----:B0-----:R-:W4:Y:S04]  /*2cc0*/  LDG.E.128 R24, desc[UR10][R118.64] ;  /* 0x0000000a76187981 */ /* 0x001f28000c1e1d00 */
[----:B------:R-:W5:Y:S04]  /*2cd0*/  LDG.E.128 R28, desc[UR10][R118.64+0x10] ;  /* 0x0000100a761c7981 */ /* 0x000f68000c1e1d00 */
[----:B------:R-:W5:Y:S04]  /*2ce0*/  LDG.E.128 R32, desc[UR10][R108.64] ;  /* 0x0000000a6c207981 */ /* 0x000f68000c1e1d00 */
[----:B------:R-:W5:Y:S01]  /*2cf0*/  LDG.E.128 R76, desc[UR10][R108.64+0x10] ;  /* 0x0000100a6c4c7981 */ /* 0x000f62000c1e1d00 */
[----:B------:R-:W-:-:S04]  /*2d00*/  IMAD.WIDE R106, R44, 0x4, R108 ;  /* 0x000000042c6a7825 */ /* 0x000fc800078e026c */
[----:B------:R-:W-:-:S04]  /*2d10*/  IMAD.WIDE R110, R44, 0x4, R106 ;  /* 0x000000042c6e7825 */ /* 0x000fc800078e026a */
[----:B------:R-:W-:-:S04]  /*2d20*/  IMAD.WIDE R112, R44, 0x4, R110 ;  /* 0x000000042c707825 */ /* 0x000fc800078e026e */
[----:B------:R-:W-:-:S04]  /*2d30*/  IMAD.WIDE R114, R44, 0x4, R112 ;  /* 0x000000042c727825 */ /* 0x000fc800078e0270 */
[----:B------:R-:W-:-:S05]  /*2d40*/  IMAD.WIDE R116, R44, 0x4, R114 ;  /* 0x000000042c747825 */ /* 0x000fca00078e0272 */
[----:B------:R-:W5:Y:S01]  /*2d50*/  LDG.E.128 R72, desc[UR10][R116.64+0x10] ;  /* 0x0000100a74487981 */ /* 0x000f62000c1e1d00 */
[----:B--2---:R-:W-:Y:S01]  /*2d60*/  FMUL R39, R20, UR7 ;  /* 0x0000000714277c20 */ /* 0x004fe20008400000 */
[----:B------:R-:W-:Y:S01]  /*2d70*/  FMUL R45, R21, UR7 ;  /* 0x00000007152d7c20 */ /* 0x000fe20008400000 */
[----:B------:R-:W-:Y:S01]  /*2d80*/  FMUL R38, R22, UR7 ;  /* 0x0000000716267c20 */ /* 0x000fe20008400000 */
[----:B------:R-:W-:Y:S01]  /*2d90*/  FMUL R36, R23, UR7 ;  /* 0x0000000717247c20 */ /* 0x000fe20008400000 */
[----:B---3--:R-:W-:Y:S01]  /*2da0*/  FMUL R41, R16, UR7 ;  /* 0x0000000710297c20 */ /* 0x008fe20008400000 */
[----:B------:R-:W-:Y:S01]  /*2db0*/  FMUL R40, R17, UR7 ;  /* 0x0000000711287c20 */ /* 0x000fe20008400000 */
[----:B------:R-:W-:Y:S01]  /*2dc0*/  FMUL R43, R18, UR7 ;  /* 0x00000007122b7c20 */ /* 0x000fe20008400000 */
[----:B------:R-:W-:Y:S01]  /*2dd0*/  FMUL R42, R19, UR7 ;  /* 0x00000007132a7c20 */ /* 0x000fe20008400000 */
[----:B----4-:R-:W-:Y:S01]  /*2de0*/  FMUL R37, R24, UR7 ;  /* 0x0000000718257c20 */ /* 0x010fe20008400000 */
[----:B------:R-:W-:Y:S01]  /*2df0*/  FFMA R44, R46, UR6, R39 ;  /* 0x000000062e2c7c23 */ /* 0x000fe20008000027 */
[----:B------:R-:W-:Y:S01]  /*2e00*/  FMUL R24, R25, UR7 ;  /* 0x0000000719187c20 */ /* 0x000fe20008400000 */
[----:B------:R-:W-:Y:S01]  /*2e10*/  FMUL R26, R26, UR7 ;  /* 0x000000071a1a7c20 */ /* 0x000fe20008400000 */
[----:B------:R-:W-:Y:S01]  /*2e20*/  FMUL R27, R27, UR7 ;  /* 0x000000071b1b7c20 */ /* 0x000fe20008400000 */
[----:B-----5:R-:W-:Y:S01]  /*2e30*/  FMUL R28, R28, UR7 ;  /* 0x000000071c1c7c20 */ /* 0x020fe20008400000 */
[----:B------:R-:W-:Y:S01]  /*2e40*/  FMUL R29, R29, UR7 ;  /* 0x000000071d1d7c20 */ /* 0x000fe20008400000 */
[----:B------:R-:W-:Y:S01]  /*2e50*/  FMUL R30, R30, UR7 ;  /* 0x000000071e1e7c20 */ /* 0x000fe20008400000 */
[----:B------:R-:W-:Y:S01]  /*2e60*/  FMUL R31, R31, UR7 ;  /* 0x000000071f1f7c20 */ /* 0x000fe20008400000 */
[----:B------:R-:W-:Y:S01]  /*2e70*/  FFMA R45, R66, UR6, R45 ;  /* 0x00000006422d7c23 */ /* 0x000fe2000800002d */
[----:B------:R-:W-:Y:S01]  /*2e80*/  FFMA R46, R67, UR6, R38 ;  /* 0x00000006432e7c23 */ /* 0x000fe20008000026 */
[----:B------:R-:W-:Y:S01]  /*2e90*/  FMUL R23, R32, UR7 ;  /* 0x0000000720177c20 */ /* 0x000fe20008400000 */
[----:B------:R-:W-:Y:S01]  /*2ea0*/  FMUL R21, R33, UR7 ;  /* 0x0000000721157c20 */ /* 0x000fe20008400000 */
[----:B------:R-:W-:Y:S01]  /*2eb0*/  FMUL R22, R34, UR7 ;  /* 0x0000000722167c20 */ /* 0x000fe20008400000 */
[----:B------:R-:W-:Y:S01]  /*2ec0*/  FMUL R20, R35, UR7 ;  /* 0x0000000723147c20 */ /* 0x000fe20008400000 */
[----:B------:R-:W-:Y:S01]  /*2ed0*/  FMUL R67, R76, UR7 ;  /* 0x000000074c437c20 */ /* 0x000fe20008400000 */
[----:B------:R-:W-:Y:S01]  /*2ee0*/  FMUL R66, R77, UR7 ;  /* 0x000000074d427c20 */ /* 0x000fe20008400000 */
[----:B------:R-:W-:Y:S01]  /*2ef0*/  FMUL R69, R78, UR7 ;  /* 0x000000074e457c20 */ /* 0x000fe20008400000 */
[----:B------:R-:W-:Y:S01]  /*2f00*/  FFMA R16, R52, UR6, R41 ;  /* 0x0000000634107c23 */ /* 0x000fe20008000029 */
[----:B------:R-:W-:Y:S01]  /*2f10*/  FFMA R17, R53, UR6, R40 ;  /* 0x0000000635117c23 */ /* 0x000fe20008000028 */
[----:B------:R-:W-:Y:S01]  /*2f20*/  FFMA R18, R54, UR6, R43 ;  /* 0x0000000636127c23 */ /* 0x000fe2000800002b */
[----:B------:R-:W-:Y:S01]  /*2f30*/  FFMA R19, R55, UR6, R42 ;  /* 0x0000000637137c23 */ /* 0x000fe2000800002a */
[----:B------:R-:W-:Y:S01]  /*2f40*/  FFMA R47, R47, UR6, R36 ;  /* 0x000000062f2f7c23 */ /* 0x000fe20008000024 */
[----:B------:R-:W2:Y:S01]  /*2f50*/  LDG.E.128 R52, desc[UR10][R106.64] ;  /* 0x0000000a6a347981 */ /* 0x000ea2000c1e1d00 */
[----:B------:R-:W-:Y:S01]  /*2f60*/  FFMA R60, R60, UR6, R37 ;  /* 0x000000063c3c7c23 */ /* 0x000fe20008000025 */
[----:B------:R-:W-:Y:S01]  /*2f70*/  FFMA R61, R61, UR6, R24 ;  /* 0x000000063d3d7c23 */ /* 0x000fe20008000018 */
[----:B------:R-:W-:Y:S01]  /*2f80*/  FFMA R62, R62, UR6, R26 ;  /* 0x000000063e3e7c23 */ /* 0x000fe2000800001a */
[----:B------:R-:W3:Y:S01]  /*2f90*/  LDG.E.128 R40, desc[UR10][R106.64+0x10] ;  /* 0x0000100a6a287981 */ /* 0x000ee2000c1e1d00 */
[----:B------:R-:W-:Y:S01]  /*2fa0*/  FFMA R63, R63, UR6, R27 ;  /* 0x000000063f3f7c23 */ /* 0x000fe2000800001b */
[----:B------:R-:W-:Y:S01]  /*2fb0*/  FFMA R56, R56, UR6, R28 ;  /* 0x0000000638387c23 */ /* 0x000fe2000800001c */
[----:B------:R-:W-:Y:S01]  /*2fc0*/  FFMA R57, R57, UR6, R29 ;  /* 0x0000000639397c23 */ /* 0x000fe2000800001d */
[----:B------:R-:W4:Y:S01]  /*2fd0*/  LDG.E.128 R36, desc[UR10][R110.64] ;  /* 0x0000000a6e247981 */ /* 0x000f22000c1e1d00 */
[----:B------:R-:W-:Y:S01]  /*2fe0*/  FFMA R58, R58, UR6, R30 ;  /* 0x000000063a3a7c23 */ /* 0x000fe2000800001e */
[----:B------:R-:W-:Y:S01]  /*2ff0*/  FFMA R59, R59, UR6, R31 ;  /* 0x000000063b3b7c23 */ /* 0x000fe2000800001f */
[----:B------:R-:W-:Y:S01]  /*3000*/  FFMA R48, R48, UR6, R23 ;  /* 0x0000000630307c23 */ /* 0x000fe20008000017 */
[----:B------:R-:W5:Y:S01]  /*3010*/  LDG.E.128 R32, desc[UR10][R110.64+0x10] ;  /* 0x0000100a6e207981 */ /* 0x000f62000c1e1d00 */
[----:B------:R-:W-:Y:S01]  /*3020*/  FFMA R49, R49, UR6, R21 ;  /* 0x0000000631317c23 */ /* 0x000fe20008000015 */
[----:B------:R-:W-:Y:S01]  /*3030*/  FFMA R50, R50, UR6, R22 ;  /* 0x0000000632327c23 */ /* 0x000fe20008000016 */
[----:B------:R-:W-:Y:S01]  /*3040*/  FFMA R51, R51, UR6, R20 ;  /* 0x0000000633337c23 */ /* 0x000fe20008000014 */
[----:B------:R-:W5:Y:S01]  /*3050*/  LDG.E.128 R28, desc[UR10][R112.64] ;  /* 0x0000000a701c7981 */ /* 0x000f62000c1e1d00 */
[----:B------:R-:W-:Y:S01]  /*3060*/  FFMA R76, R64, UR6, R67 ;  /* 0x00000006404c7c23 */ /* 0x000fe20008000043 */
[----:B------:R-:W-:Y:S01]  /*3070*/  FFMA R77, R65, UR6, R66 ;  /* 0x00000006414d7c23 */ /* 0x000fe20008000042 */
[----:B------:R-:W-:Y:S01]  /*3080*/  FFMA R78, R68, UR6, R69 ;  /* 0x00000006444e7c23 */ /* 0x000fe20008000045 */
[----:B------:R-:W5:Y:S04]  /*3090*/  LDG.E.128 R24, desc[UR10][R112.64+0x10] ;  /* 0x0000100a70187981 */ /* 0x000f68000c1e1d00 */
[----:B------:R-:W5:Y:S04]  /*30a0*/  LDG.E.128 R20, desc[UR10][R114.64] ;  /* 0x0000000a72147981 */ /* 0x000f68000c1e1d00 */
[----:B------:R-:W5:Y:S04]  /*30b0*/  LDG.E.128 R64, desc[UR10][R114.64+0x10] ;  /* 0x0000100a72407981 */ /* 0x000f68000c1e1d00 */
[----:B------:R-:W5:Y:S01]  /*30c0*/  LDG.E.128 R68, desc[UR10][R116.64] ;  /* 0x0000000a74447981 */ /* 0x000f62000c1e1d00 */
[----:B------:R-:W-:-:S03]  /*30d0*/  FMUL R79, R79, UR7 ;  /* 0x000000074f4f7c20 */ /* 0x000fc60008400000 */
[----:B------:R2:W-:Y:S04]  /*30e0*/  STG.E.128 desc[UR10][R120.64], R16 ;  /* 0x0000001078007986 */ /* 0x0005e8000c101d0a */
[----:B------:R0:W-:Y:S01]  /*30f0*/  STG.E.128 desc[UR10][R120.64+0x10], R44 ;  /* 0x0000102c78007986 */ /* 0x0001e2000c101d0a */
[----:B------:R-:W-:Y:S01]  /*3100*/  FFMA R79, R102, UR6, R79 ;  /* 0x00000006664f7c23 */ /* 0x000fe2000800004f */
[----:B------:R-:W-:Y:S01]  /*3110*/  FMUL R72, R72, UR7 ;  /* 0x0000000748487c20 */ /* 0x000fe20008400000 */
[----:B------:R-:W-:Y:S01]  /*3120*/  FMUL R73, R73, UR7 ;  /* 0x0000000749497c20 */ /* 0x000fe20008400000 */
[----:B------:R-:W-:Y:S01]  /*3130*/  FMUL R74, R74, UR7 ;  /* 0x000000074a4a7c20 */ /* 0x000fe20008400000 */
[----:B------:R-:W-:Y:S01]  /*3140*/  FMUL R75, R75, UR7 ;  /* 0x000000074b4b7c20 */ /* 0x000fe20008400000 */
[----:B------:R-:W-:Y:S01]  /*3150*/  STG.E.128 desc[UR10][R118.64], R60 ;  /* 0x0000003c76007986 */ /* 0x000fe2000c101d0a */
[----:B------:R-:W-:Y:S01]  /*3160*/  FFMA R72, R82, UR6, R72 ;  /* 0x0000000652487c23 */ /* 0x000fe20008000048 */
[----:B------:R-:W-:Y:S01]  /*3170*/  FFMA R73, R86, UR6, R73 ;  /* 0x0000000656497c23 */ /* 0x000fe20008000049 */
[----:B------:R-:W-:Y:S01]  /*3180*/  FFMA R74, R89, UR6, R74 ;  /* 0x00000006594a7c23 */ /* 0x000fe2000800004a */
[----:B------:R-:W-:Y:S01]  /*3190*/  STG.E.128 desc[UR10][R118.64+0x10], R56 ;  /* 0x0000103876007986 */ /* 0x000fe2000c101d0a */
[----:B------:R-:W-:-:S03]  /*31a0*/  FFMA R75, R96, UR6, R75 ;  /* 0x00000006604b7c23 */ /* 0x000fc6000800004b */
[----:B------:R-:W-:Y:S04]  /*31b0*/  STG.E.128 desc[UR10][R108.64], R48 ;  /* 0x000000306c007986 */ /* 0x000fe8000c101d0a */
[----:B------:R-:W-:Y:S01]  /*31c0*/  STG.E.128 desc[UR10][R108.64+0x10], R76 ;  /* 0x0000104c6c007986 */ /* 0x000fe2000c101d0a */
[----:B--2---:R-:W-:Y:S01]  /*31d0*/  FMUL R16, R52, UR7 ;  /* 0x0000000734107c20 */ /* 0x004fe20008400000 */
[----:B------:R-:W-:Y:S01]  /*31e0*/  FMUL R17, R53, UR7 ;  /* 0x0000000735117c20 */ /* 0x000fe20008400000 */
[----:B------:R-:W-:Y:S01]  /*31f0*/  FMUL R18, R54, UR7 ;  /* 0x0000000736127c20 */ /* 0x000fe20008400000 */
[----:B------:R-:W-:Y:S01]  /*3200*/  FMUL R19, R55, UR7 ;  /* 0x0000000737137c20 */ /* 0x000fe20008400000 */
[----:B---3--:R-:W-:Y:S01]  /*3210*/  FMUL R123, R40, UR7 ;  /* 0x00000007287b7c20 */ /* 0x008fe20008400000 */
[----:B------:R-:W-:Y:S01]  /*3220*/  FMUL R122, R41, UR7 ;  /* 0x00000007297a7c20 */ /* 0x000fe20008400000 */
[----:B0-----:R-:W-:Y:S01]  /*3230*/  FMUL R121, R42, UR7 ;  /* 0x000000072a797c20 */ /* 0x001fe20008400000 */
[----:B------:R-:W-:Y:S01]  /*3240*/  FMUL R120, R43, UR7 ;  /* 0x000000072b787c20 */ /* 0x000fe20008400000 */
[----:B----4-:R-:W-:Y:S01]  /*3250*/  FMUL R55, R36, UR7 ;  /* 0x0000000724377c20 */ /* 0x010fe20008400000 */
[----:B------:R-:W-:Y:S01]  /*3260*/  FMUL R54, R37, UR7 ;  /* 0x0000000725367c20 */ /* 0x000fe20008400000 */
[----:B------:R-:W-:Y:S01]  /*3270*/  FMUL R53, R38, UR7 ;  /* 0x0000000726357c20 */ /* 0x000fe20008400000 */
[----:B------:R-:W-:Y:S01]  /*3280*/  FMUL R52, R39, UR7 ;  /* 0x0000000727347c20 */ /* 0x000fe20008400000 */
[----:B-----5:R-:W-:Y:S01]  /*3290*/  FMUL R47, R32, UR7 ;  /* 0x00000007202f7c20 */ /* 0x020fe20008400000 */
[----:B------:R-:W-:Y:S01]  /*32a0*/  FMUL R46, R33, UR7 ;  /* 0x00000007212e7c20 */ /* 0x000fe20008400000 */
        /* <DEDUP_REMOVED lines=58> */
[----:B------:R-:W-:Y:S04]  /*3650*/  STG.E.128 desc[UR10][R106.64], R16 ;  /* 0x000000106a007986 */ /* 0x000fe8000c101d0a */
        /* <DEDUP_REMOVED lines=8> */
[----:B------:R-:W-:Y:S01]  /*36e0*/  STG.E.128 desc[UR10][R116.64+0x10], R72 ;  /* 0x0000104874007986 */ /* 0x000fe2000c101d0a */
[----:B------:R-:W-:Y:S05]  /*36f0*/  EXIT ;  /* 0x000000000000794d */ /* 0x000fea0003800000 */
        .weak           $__internal_0_$__cuda_sm20_div_u16
        .type           $__internal_0_$__cuda_sm20_div_u16,@function
        .size           $__internal_0_$__cuda_sm20_div_u16,(.L_x_3 - $__internal_0_$__cuda_sm20_div_u16)
$__internal_0_$__cuda_sm20_div_u16:
[----:B------:R-:W0:Y:S01]  /*3700*/  I2F.U16 R2, R10 ;  /* 0x0000000a00027306 */ /* 0x000e220000101000 */
[----:B------:R-:W-:Y:S01]  /*3710*/  HFMA2 R3, -RZ, RZ, 15, 0 ;  /* 0x4b800000ff037431 */ /* 0x000fe200000001ff */
[C---:B0-----:R-:W-:Y:S02]  /*3720*/  FSETP.GEU.AND P1, PT, |R2|.reuse, 1.175494350822287508e-38, PT ;  /* 0x008000000200780b */ /* 0x041fe40003f2e200 */
[----:B------:R-:W-:Y:S02]  /*3730*/  FSETP.GT.AND P0, PT, |R2|, 8.50705917302346158658e+37, PT ;  /* 0x7e8000000200780b */ /* 0x000fe40003f04200 */
[----:B------:R-:W-:-:S04]  /*3740*/  FSEL R3, R3, 1, !P1 ;  /* 0x3f80000003037808 */ /* 0x000fc80004800000 */
[----:B------:R-:W-:Y:S02]  /*3750*/  FSEL R3, R3, 0.25, !P0 ;  /* 0x3e80000003037808 */ /* 0x000fe40004000000 */
[----:B------:R-:W-:-:S03]  /*3760*/  ISETP.NE.U32.AND P0, PT, R10, RZ, PT ;  /* 0x000000ff0a00720c */ /* 0x000fc60003f05070 */
[----:B------:R-:W-:Y:S02]  /*3770*/  FMUL R5, R2, R3 ;  /* 0x0000000302057220 */ /* 0x000fe40000400000 */
[----:B------:R-:W-:Y:S08]  /*3780*/  I2F.U16.RZ R2, R8 ;  /* 0x0000000800027306 */ /* 0x000ff0000010d000 */
[----:B------:R-:W0:Y:S02]  /*3790*/  MUFU.RCP R6, R5 ;  /* 0x0000000500067308 */ /* 0x000e240000001000 */
[----:B0-----:R-:W-:-:S05]  /*37a0*/  FMUL R6, R3, R6 ;  /* 0x0000000603067220 */ /* 0x001fca0000400000 */
[----:B------:R-:W-:-:S05]  /*37b0*/  IADD3 R3, PT, PT, R6, 0x2, RZ ;  /* 0x0000000206037810 */ /* 0x000fca0007ffe0ff */
[----:B------:R-:W-:Y:S01]  /*37c0*/  FMUL.RZ R6, R2, R3 ;  /* 0x0000000302067220 */ /* 0x000fe2000040c000 */
[----:B------:R-:W-:Y:S01]  /*37d0*/  HFMA2 R3, -RZ, RZ, 0, 0 ;  /* 0x00000000ff037431 */ /* 0x000fe200000001ff */
[----:B------:R-:W-:-:S04]  /*37e0*/  MOV R2, R11 ;  /* 0x0000000b00027202 */ /* 0x000fc80000000f00 */
[----:B------:R-:W0:Y:S02]  /*37f0*/  F2I.U32.TRUNC.NTZ R6, R6 ;  /* 0x0000000600067305 */ /* 0x000e24000020f000 */
[----:B0-----:R-:W-:Y:S02]  /*3800*/  LOP3.LUT R10, R6, 0xffff, RZ, 0xc0, !PT ;  /* 0x0000ffff060a7812 */ /* 0x001fe400078ec0ff */
[----:B------:R-:W-:Y:S01]  /*3810*/  @!P0 MOV R10, 0xffffffff ;  /* 0xffffffff000a8802 */ /* 0x000fe20000000f00 */
[----:B------:R-:W-:Y:S06]  /*3820*/  RET.REL.NODEC R2 `(_Z10sgemm_hugeiiiPfS_S_ff) ;  /* 0xffffffc402f47950 */ /* 0x000fec0003c3ffff */
.L_x_2:
[----:B------:R-:W-:-:S00]  /*3830*/  BRA `(.L_x_2) ;  /* 0xfffffffc00fc7947 */ /* 0x000fc0000383ffff */
[----:B------:R-:W-:-:S00]  /*3840*/  NOP ;  /* 0x0000000000007918 */ /* 0x000fc00000000000 */
        /* <DEDUP_REMOVED lines=11> */
.L_x_3:


//--------------------- .nv.shared._Z10sgemm_hugeiiiPfS_S_ff --------------------------
	.section	.nv.shared._Z10sgemm_hugeiiiPfS_S_ff,"aw",@nobits
	.sectionflags	@""
	.align	4
.nv.shared._Z10sgemm_hugeiiiPfS_S_ff:
	.zero		17408


//--------------------- .nv.shared.reserved.0     --------------------------
	.section	.nv.shared.reserved.0,"aw",@nobits
	.weak		__nv_reservedSMEM_offset_0_alias
	.size		__nv_reservedSMEM_offset_0_alias, 0, 64
	.other		__nv_reservedSMEM_offset_0_alias,@"STO_CUDA_RESERVED_SHARED STV_DEFAULT"
__nv_reservedSMEM_offset_0_alias:
	.zero		0
	.zero		64


//--------------------- .nv.constant0._Z10sgemm_hugeiiiPfS_S_ff --------------------------
	.section	.nv.constant0._Z10sgemm_hugeiiiPfS_S_ff,"a",@progbits
	.sectionflags	@""
	.align	4
.nv.constant0._Z10sgemm_hugeiiiPfS_S_ff:
	.zero		944


//--------------------- SYMBOLS --------------------------

	.type		.nv.reservedSmem.offset0,@object
	.size		.nv.reservedSmem.offset0,0x4
	.type		.nv.reservedSmem.cap,@object
	.size		.nv.reservedSmem.cap,0x4
